//
// Generated by NVIDIA NVVM Compiler
//
// Compiler Build ID: CL-36424714
// Cuda compilation tools, release 13.0, V13.0.88
// Based on NVVM 20.0.0
//

.version 9.0
.target sm_100
.address_size 64

	// .globl	_Z13multiply_kerniiiPKfS0_Pf
// _ZZ18multiply_tile_kerniiiPKfS0_PfE4subA has been demoted
// _ZZ18multiply_tile_kerniiiPKfS0_PfE4subB has been demoted

.visible .entry _Z13multiply_kerniiiPKfS0_Pf(
	.param .u32 _Z13multiply_kerniiiPKfS0_Pf_param_0,
	.param .u32 _Z13multiply_kerniiiPKfS0_Pf_param_1,
	.param .u32 _Z13multiply_kerniiiPKfS0_Pf_param_2,
	.param .u64 .ptr .align 1 _Z13multiply_kerniiiPKfS0_Pf_param_3,
	.param .u64 .ptr .align 1 _Z13multiply_kerniiiPKfS0_Pf_param_4,
	.param .u64 .ptr .align 1 _Z13multiply_kerniiiPKfS0_Pf_param_5
)
{
	.reg .pred 	%p<13>;
	.reg .b32 	%r<50>;
	.reg .b32 	%f<112>;
	.reg .b64 	%rd<70>;

	ld.param.u32 	%r25, [_Z13multiply_kerniiiPKfS0_Pf_param_0];
	ld.param.u32 	%r26, [_Z13multiply_kerniiiPKfS0_Pf_param_1];
	ld.param.u32 	%r27, [_Z13multiply_kerniiiPKfS0_Pf_param_2];
	ld.param.u64 	%rd10, [_Z13multiply_kerniiiPKfS0_Pf_param_3];
	ld.param.u64 	%rd11, [_Z13multiply_kerniiiPKfS0_Pf_param_4];
	ld.param.u64 	%rd9, [_Z13multiply_kerniiiPKfS0_Pf_param_5];
	cvta.to.global.u64 	%rd1, %rd11;
	cvta.to.global.u64 	%rd2, %rd10;
	mov.u32 	%r29, %tid.x;
	mov.u32 	%r30, %ctaid.x;
	mov.u32 	%r31, %ntid.x;
	mad.lo.s32 	%r1, %r30, %r31, %r29;
	mov.u32 	%r32, %tid.y;
	mov.u32 	%r33, %ctaid.y;
	mov.u32 	%r34, %ntid.y;
	mad.lo.s32 	%r35, %r33, %r34, %r32;
	setp.ge.s32 	%p1, %r1, %r25;
	setp.ge.s32 	%p2, %r35, %r27;
	or.pred  	%p3, %p1, %p2;
	@%p3 bra 	$L__BB0_15;
	setp.lt.s32 	%p4, %r26, 1;
	mov.f32 	%f111, 0f00000000;
	@%p4 bra 	$L__BB0_14;
	mul.lo.s32 	%r3, %r26, %r35;
	and.b32  	%r4, %r26, 15;
	setp.lt.u32 	%p5, %r26, 16;
	mov.f32 	%f111, 0f00000000;
	mov.b32 	%r46, 0;
	@%p5 bra 	$L__BB0_5;
	and.b32  	%r46, %r26, 2147483632;
	neg.s32 	%r44, %r46;
	shl.b32 	%r7, %r25, 4;
	mul.wide.u32 	%rd12, %r3, 4;
	add.s64 	%rd13, %rd12, %rd1;
	add.s64 	%rd68, %rd13, 32;
	mov.f32 	%f111, 0f00000000;
	mul.wide.s32 	%rd16, %r25, 4;
	mov.u32 	%r43, %r1;
$L__BB0_4:
	.pragma "nounroll";
	mul.wide.s32 	%rd14, %r43, 4;
	add.s64 	%rd15, %rd2, %rd14;
	ld.global.nc.f32 	%f18, [%rd15];
	ld.global.nc.f32 	%f19, [%rd68+-32];
	fma.rn.f32 	%f20, %f18, %f19, %f111;
	add.s64 	%rd17, %rd15, %rd16;
	ld.global.nc.f32 	%f21, [%rd17];
	ld.global.nc.f32 	%f22, [%rd68+-28];
	fma.rn.f32 	%f23, %f21, %f22, %f20;
	add.s64 	%rd18, %rd17, %rd16;
	ld.global.nc.f32 	%f24, [%rd18];
	ld.global.nc.f32 	%f25, [%rd68+-24];
	fma.rn.f32 	%f26, %f24, %f25, %f23;
	add.s64 	%rd19, %rd18, %rd16;
	ld.global.nc.f32 	%f27, [%rd19];
	ld.global.nc.f32 	%f28, [%rd68+-20];
	fma.rn.f32 	%f29, %f27, %f28, %f26;
	add.s64 	%rd20, %rd19, %rd16;
	ld.global.nc.f32 	%f30, [%rd20];
	ld.global.nc.f32 	%f31, [%rd68+-16];
	fma.rn.f32 	%f32, %f30, %f31, %f29;
	add.s64 	%rd21, %rd20, %rd16;
	ld.global.nc.f32 	%f33, [%rd21];
	ld.global.nc.f32 	%f34, [%rd68+-12];
	fma.rn.f32 	%f35, %f33, %f34, %f32;
	add.s64 	%rd22, %rd21, %rd16;
	ld.global.nc.f32 	%f36, [%rd22];
	ld.global.nc.f32 	%f37, [%rd68+-8];
	fma.rn.f32 	%f38, %f36, %f37, %f35;
	add.s64 	%rd23, %rd22, %rd16;
	ld.global.nc.f32 	%f39, [%rd23];
	ld.global.nc.f32 	%f40, [%rd68+-4];
	fma.rn.f32 	%f41, %f39, %f40, %f38;
	add.s64 	%rd24, %rd23, %rd16;
	ld.global.nc.f32 	%f42, [%rd24];
	ld.global.nc.f32 	%f43, [%rd68];
	fma.rn.f32 	%f44, %f42, %f43, %f41;
	add.s64 	%rd25, %rd24, %rd16;
	ld.global.nc.f32 	%f45, [%rd25];
	ld.global.nc.f32 	%f46, [%rd68+4];
	fma.rn.f32 	%f47, %f45, %f46, %f44;
	add.s64 	%rd26, %rd25, %rd16;
	ld.global.nc.f32 	%f48, [%rd26];
	ld.global.nc.f32 	%f49, [%rd68+8];
	fma.rn.f32 	%f50, %f48, %f49, %f47;
	add.s64 	%rd27, %rd26, %rd16;
	ld.global.nc.f32 	%f51, [%rd27];
	ld.global.nc.f32 	%f52, [%rd68+12];
	fma.rn.f32 	%f53, %f51, %f52, %f50;
	add.s64 	%rd28, %rd27, %rd16;
	ld.global.nc.f32 	%f54, [%rd28];
	ld.global.nc.f32 	%f55, [%rd68+16];
	fma.rn.f32 	%f56, %f54, %f55, %f53;
	add.s64 	%rd29, %rd28, %rd16;
	ld.global.nc.f32 	%f57, [%rd29];
	ld.global.nc.f32 	%f58, [%rd68+20];
	fma.rn.f32 	%f59, %f57, %f58, %f56;
	add.s64 	%rd30, %rd29, %rd16;
	ld.global.nc.f32 	%f60, [%rd30];
	ld.global.nc.f32 	%f61, [%rd68+24];
	fma.rn.f32 	%f62, %f60, %f61, %f59;
	add.s64 	%rd31, %rd30, %rd16;
	ld.global.nc.f32 	%f63, [%rd31];
	ld.global.nc.f32 	%f64, [%rd68+28];
	fma.rn.f32 	%f111, %f63, %f64, %f62;
	add.s32 	%r44, %r44, 16;
	add.s32 	%r43, %r43, %r7;
	add.s64 	%rd68, %rd68, 64;
	setp.ne.s32 	%p6, %r44, 0;
	@%p6 bra 	$L__BB0_4;
$L__BB0_5:
	setp.eq.s32 	%p7, %r4, 0;
	@%p7 bra 	$L__BB0_14;
	and.b32  	%r13, %r26, 7;
	setp.lt.u32 	%p8, %r4, 8;
	@%p8 bra 	$L__BB0_8;
	mad.lo.s32 	%r37, %r46, %r25, %r1;
	mul.wide.s32 	%rd32, %r37, 4;
	add.s64 	%rd33, %rd2, %rd32;
	ld.global.nc.f32 	%f66, [%rd33];
	add.s32 	%r38, %r46, %r3;
	mul.wide.u32 	%rd34, %r38, 4;
	add.s64 	%rd35, %rd1, %rd34;
	ld.global.nc.f32 	%f67, [%rd35];
	fma.rn.f32 	%f68, %f66, %f67, %f111;
	mul.wide.s32 	%rd36, %r25, 4;
	add.s64 	%rd37, %rd33, %rd36;
	ld.global.nc.f32 	%f69, [%rd37];
	cvt.u64.u32 	%rd38, %r3;
	cvt.u64.u32 	%rd39, %r46;
	add.s64 	%rd40, %rd39, %rd38;
	shl.b64 	%rd41, %rd40, 2;
	add.s64 	%rd42, %rd1, %rd41;
	ld.global.nc.f32 	%f70, [%rd42+4];
	fma.rn.f32 	%f71, %f69, %f70, %f68;
	add.s64 	%rd43, %rd37, %rd36;
	ld.global.nc.f32 	%f72, [%rd43];
	ld.global.nc.f32 	%f73, [%rd42+8];
	fma.rn.f32 	%f74, %f72, %f73, %f71;
	add.s64 	%rd44, %rd43, %rd36;
	ld.global.nc.f32 	%f75, [%rd44];
	ld.global.nc.f32 	%f76, [%rd42+12];
	fma.rn.f32 	%f77, %f75, %f76, %f74;
	add.s64 	%rd45, %rd44, %rd36;
	ld.global.nc.f32 	%f78, [%rd45];
	ld.global.nc.f32 	%f79, [%rd42+16];
	fma.rn.f32 	%f80, %f78, %f79, %f77;
	add.s64 	%rd46, %rd45, %rd36;
	ld.global.nc.f32 	%f81, [%rd46];
	ld.global.nc.f32 	%f82, [%rd42+20];
	fma.rn.f32 	%f83, %f81, %f82, %f80;
	add.s64 	%rd47, %rd46, %rd36;
	ld.global.nc.f32 	%f84, [%rd47];
	ld.global.nc.f32 	%f85, [%rd42+24];
	fma.rn.f32 	%f86, %f84, %f85, %f83;
	add.s64 	%rd48, %rd47, %rd36;
	ld.global.nc.f32 	%f87, [%rd48];
	ld.global.nc.f32 	%f88, [%rd42+28];
	fma.rn.f32 	%f111, %f87, %f88, %f86;
	add.s32 	%r46, %r46, 8;
$L__BB0_8:
	setp.eq.s32 	%p9, %r13, 0;
	@%p9 bra 	$L__BB0_14;
	and.b32  	%r16, %r26, 3;
	setp.lt.u32 	%p10, %r13, 4;
	@%p10 bra 	$L__BB0_11;
	mad.lo.s32 	%r39, %r46, %r25, %r1;
	mul.wide.s32 	%rd49, %r39, 4;
	add.s64 	%rd50, %rd2, %rd49;
	ld.global.nc.f32 	%f90, [%rd50];
	add.s32 	%r40, %r46, %r3;
	mul.wide.u32 	%rd51, %r40, 4;
	add.s64 	%rd52, %rd1, %rd51;
	ld.global.nc.f32 	%f91, [%rd52];
	fma.rn.f32 	%f92, %f90, %f91, %f111;
	mul.wide.s32 	%rd53, %r25, 4;
	add.s64 	%rd54, %rd50, %rd53;
	ld.global.nc.f32 	%f93, [%rd54];
	cvt.u64.u32 	%rd55, %r3;
	cvt.u64.u32 	%rd56, %r46;
	add.s64 	%rd57, %rd56, %rd55;
	shl.b64 	%rd58, %rd57, 2;
	add.s64 	%rd59, %rd1, %rd58;
	ld.global.nc.f32 	%f94, [%rd59+4];
	fma.rn.f32 	%f95, %f93, %f94, %f92;
	add.s64 	%rd60, %rd54, %rd53;
	ld.global.nc.f32 	%f96, [%rd60];
	ld.global.nc.f32 	%f97, [%rd59+8];
	fma.rn.f32 	%f98, %f96, %f97, %f95;
	add.s64 	%rd61, %rd60, %rd53;
	ld.global.nc.f32 	%f99, [%rd61];
	ld.global.nc.f32 	%f100, [%rd59+12];
	fma.rn.f32 	%f111, %f99, %f100, %f98;
	add.s32 	%r46, %r46, 4;
$L__BB0_11:
	setp.eq.s32 	%p11, %r16, 0;
	@%p11 bra 	$L__BB0_14;
	add.s32 	%r41, %r46, %r3;
	mul.wide.u32 	%rd62, %r41, 4;
	add.s64 	%rd69, %rd1, %rd62;
	mad.lo.s32 	%r49, %r46, %r25, %r1;
	neg.s32 	%r48, %r16;
$L__BB0_13:
	.pragma "nounroll";
	mul.wide.s32 	%rd63, %r49, 4;
	add.s64 	%rd64, %rd2, %rd63;
	ld.global.nc.f32 	%f101, [%rd64];
	ld.global.nc.f32 	%f102, [%rd69];
	fma.rn.f32 	%f111, %f101, %f102, %f111;
	add.s64 	%rd69, %rd69, 4;
	add.s32 	%r49, %r49, %r25;
	add.s32 	%r48, %r48, 1;
	setp.ne.s32 	%p12, %r48, 0;
	@%p12 bra 	$L__BB0_13;
$L__BB0_14:
	mad.lo.s32 	%r42, %r35, %r25, %r1;
	cvta.to.global.u64 	%rd65, %rd9;
	mul.wide.s32 	%rd66, %r42, 4;
	add.s64 	%rd67, %rd65, %rd66;
	st.global.f32 	[%rd67], %f111;
$L__BB0_15:
	ret;

}
	// .globl	_Z18multiply_tile_kerniiiPKfS0_Pf
.visible .entry _Z18multiply_tile_kerniiiPKfS0_Pf(
	.param .u32 _Z18multiply_tile_kerniiiPKfS0_Pf_param_0,
	.param .u32 _Z18multiply_tile_kerniiiPKfS0_Pf_param_1,
	.param .u32 _Z18multiply_tile_kerniiiPKfS0_Pf_param_2,
	.param .u64 .ptr .align 1 _Z18multiply_tile_kerniiiPKfS0_Pf_param_3,
	.param .u64 .ptr .align 1 _Z18multiply_tile_kerniiiPKfS0_Pf_param_4,
	.param .u64 .ptr .align 1 _Z18multiply_tile_kerniiiPKfS0_Pf_param_5
)
{
	.reg .pred 	%p<14>;
	.reg .b32 	%r<93>;
	.reg .b32 	%f<70>;
	.reg .b64 	%rd<13>;
	// demoted variable
	.shared .align 4 .b8 _ZZ18multiply_tile_kerniiiPKfS0_PfE4subA[16384];
	// demoted variable
	.shared .align 4 .b8 _ZZ18multiply_tile_kerniiiPKfS0_PfE4subB[16384];
	ld.param.u32 	%r32, [_Z18multiply_tile_kerniiiPKfS0_Pf_param_0];
	ld.param.u32 	%r33, [_Z18multiply_tile_kerniiiPKfS0_Pf_param_1];
	ld.param.u32 	%r34, [_Z18multiply_tile_kerniiiPKfS0_Pf_param_2];
	ld.param.u64 	%rd3, [_Z18multiply_tile_kerniiiPKfS0_Pf_param_3];
	ld.param.u64 	%rd4, [_Z18multiply_tile_kerniiiPKfS0_Pf_param_4];
	ld.param.u64 	%rd5, [_Z18multiply_tile_kerniiiPKfS0_Pf_param_5];
	mov.u32 	%r1, %tid.x;
	mov.u32 	%r36, %ctaid.x;
	shl.b32 	%r37, %r36, 6;
	add.s32 	%r2, %r37, %r1;
	mov.u32 	%r3, %tid.y;
	mov.u32 	%r38, %ctaid.y;
	shl.b32 	%r39, %r38, 6;
	add.s32 	%r40, %r39, %r3;
	setp.ge.s32 	%p1, %r2, %r32;
	setp.ge.s32 	%p2, %r40, %r34;
	or.pred  	%p3, %p1, %p2;
	@%p3 bra 	$L__BB1_16;
	mov.u32 	%r5, %nctaid.y;
	shl.b32 	%r6, %r3, 6;
	add.s32 	%r42, %r6, %r1;
	shl.b32 	%r43, %r42, 2;
	mov.u32 	%r44, _ZZ18multiply_tile_kerniiiPKfS0_PfE4subA;
	add.s32 	%r7, %r44, %r43;
	mad.lo.s32 	%r8, %r33, %r40, %r1;
	mov.u32 	%r45, _ZZ18multiply_tile_kerniiiPKfS0_PfE4subB;
	add.s32 	%r9, %r45, %r43;
	shl.b32 	%r46, %r1, 2;
	add.s32 	%r47, %r46, %r44;
	add.s32 	%r10, %r47, 1024;
	shl.b32 	%r48, %r3, 8;
	add.s32 	%r49, %r48, %r45;
	add.s32 	%r11, %r49, 16;
	cvta.to.global.u64 	%rd1, %rd3;
	cvta.to.global.u64 	%rd2, %rd4;
	mov.f32 	%f69, 0f00000000;
	mov.b32 	%r86, 0;
	mov.u32 	%r85, %r33;
$L__BB1_2:
	min.s32 	%r50, %r85, 64;
	max.s32 	%r14, %r50, 1;
	and.b32  	%r15, %r14, 3;
	and.b32  	%r16, %r14, 7;
	shl.b32 	%r51, %r86, 6;
	add.s32 	%r52, %r51, %r3;
	mad.lo.s32 	%r53, %r52, %r32, %r2;
	mul.wide.u32 	%rd6, %r53, 4;
	add.s64 	%rd7, %rd1, %rd6;
	ld.global.nc.f32 	%f15, [%rd7];
	st.shared.f32 	[%r7], %f15;
	add.s32 	%r54, %r8, %r51;
	mul.wide.u32 	%rd8, %r54, 4;
	add.s64 	%rd9, %rd2, %rd8;
	ld.global.nc.f32 	%f16, [%rd9];
	st.shared.f32 	[%r9], %f16;
	bar.sync 	0;
	setp.le.s32 	%p4, %r33, %r51;
	@%p4 bra 	$L__BB1_14;
	setp.lt.s32 	%p5, %r85, 8;
	mov.b32 	%r91, 0;
	@%p5 bra 	$L__BB1_6;
	and.b32  	%r91, %r14, 120;
	neg.s32 	%r89, %r91;
	mov.u32 	%r87, %r11;
	mov.u32 	%r88, %r10;
$L__BB1_5:
	.pragma "nounroll";
	ld.shared.f32 	%f18, [%r88+-1024];
	ld.shared.f32 	%f19, [%r87+-16];
	fma.rn.f32 	%f20, %f18, %f19, %f69;
	ld.shared.f32 	%f21, [%r88+-768];
	ld.shared.f32 	%f22, [%r87+-12];
	fma.rn.f32 	%f23, %f21, %f22, %f20;
	ld.shared.f32 	%f24, [%r88+-512];
	ld.shared.f32 	%f25, [%r87+-8];
	fma.rn.f32 	%f26, %f24, %f25, %f23;
	ld.shared.f32 	%f27, [%r88+-256];
	ld.shared.f32 	%f28, [%r87+-4];
	fma.rn.f32 	%f29, %f27, %f28, %f26;
	ld.shared.f32 	%f30, [%r88];
	ld.shared.f32 	%f31, [%r87];
	fma.rn.f32 	%f32, %f30, %f31, %f29;
	ld.shared.f32 	%f33, [%r88+256];
	ld.shared.f32 	%f34, [%r87+4];
	fma.rn.f32 	%f35, %f33, %f34, %f32;
	ld.shared.f32 	%f36, [%r88+512];
	ld.shared.f32 	%f37, [%r87+8];
	fma.rn.f32 	%f38, %f36, %f37, %f35;
	ld.shared.f32 	%f39, [%r88+768];
	ld.shared.f32 	%f40, [%r87+12];
	fma.rn.f32 	%f69, %f39, %f40, %f38;
	add.s32 	%r89, %r89, 8;
	add.s32 	%r88, %r88, 2048;
	add.s32 	%r87, %r87, 32;
	setp.ne.s32 	%p6, %r89, 0;
	@%p6 bra 	$L__BB1_5;
$L__BB1_6:
	setp.eq.s32 	%p7, %r16, 0;
	@%p7 bra 	$L__BB1_14;
	setp.lt.u32 	%p8, %r16, 4;
	@%p8 bra 	$L__BB1_9;
	shl.b32 	%r56, %r91, 6;
	add.s32 	%r57, %r56, %r1;
	shl.b32 	%r58, %r57, 2;
	mov.u32 	%r59, _ZZ18multiply_tile_kerniiiPKfS0_PfE4subA;
	add.s32 	%r60, %r59, %r58;
	ld.shared.f32 	%f42, [%r60];
	add.s32 	%r61, %r6, %r91;
	shl.b32 	%r62, %r61, 2;
	mov.u32 	%r63, _ZZ18multiply_tile_kerniiiPKfS0_PfE4subB;
	add.s32 	%r64, %r63, %r62;
	ld.shared.f32 	%f43, [%r64];
	fma.rn.f32 	%f44, %f42, %f43, %f69;
	ld.shared.f32 	%f45, [%r60+256];
	ld.shared.f32 	%f46, [%r64+4];
	fma.rn.f32 	%f47, %f45, %f46, %f44;
	ld.shared.f32 	%f48, [%r60+512];
	ld.shared.f32 	%f49, [%r64+8];
	fma.rn.f32 	%f50, %f48, %f49, %f47;
	ld.shared.f32 	%f51, [%r60+768];
	ld.shared.f32 	%f52, [%r64+12];
	fma.rn.f32 	%f69, %f51, %f52, %f50;
	add.s32 	%r91, %r91, 4;
$L__BB1_9:
	setp.eq.s32 	%p9, %r15, 0;
	@%p9 bra 	$L__BB1_14;
	setp.eq.s32 	%p10, %r15, 1;
	@%p10 bra 	$L__BB1_12;
	shl.b32 	%r65, %r91, 6;
	add.s32 	%r66, %r65, %r1;
	shl.b32 	%r67, %r66, 2;
	mov.u32 	%r68, _ZZ18multiply_tile_kerniiiPKfS0_PfE4subA;
	add.s32 	%r69, %r68, %r67;
	ld.shared.f32 	%f54, [%r69];
	add.s32 	%r70, %r6, %r91;
	shl.b32 	%r71, %r70, 2;
	mov.u32 	%r72, _ZZ18multiply_tile_kerniiiPKfS0_PfE4subB;
	add.s32 	%r73, %r72, %r71;
	ld.shared.f32 	%f55, [%r73];
	fma.rn.f32 	%f56, %f54, %f55, %f69;
	ld.shared.f32 	%f57, [%r69+256];
	ld.shared.f32 	%f58, [%r73+4];
	fma.rn.f32 	%f69, %f57, %f58, %f56;
	add.s32 	%r91, %r91, 2;
$L__BB1_12:
	and.b32  	%r74, %r14, 1;
	setp.eq.b32 	%p11, %r74, 1;
	not.pred 	%p12, %p11;
	@%p12 bra 	$L__BB1_14;
	shl.b32 	%r75, %r91, 6;
	add.s32 	%r76, %r75, %r1;
	shl.b32 	%r77, %r76, 2;
	mov.u32 	%r78, _ZZ18multiply_tile_kerniiiPKfS0_PfE4subA;
	add.s32 	%r79, %r78, %r77;
	ld.shared.f32 	%f59, [%r79];
	add.s32 	%r80, %r6, %r91;
	shl.b32 	%r81, %r80, 2;
	mov.u32 	%r82, _ZZ18multiply_tile_kerniiiPKfS0_PfE4subB;
	add.s32 	%r83, %r82, %r81;
	ld.shared.f32 	%f60, [%r83];
	fma.rn.f32 	%f69, %f59, %f60, %f69;
$L__BB1_14:
	bar.sync 	0;
	add.s32 	%r86, %r86, 1;
	add.s32 	%r85, %r85, -64;
	setp.ne.s32 	%p13, %r86, %r5;
	@%p13 bra 	$L__BB1_2;
	mad.lo.s32 	%r84, %r40, %r32, %r2;
	cvta.to.global.u64 	%rd10, %rd5;
	mul.wide.s32 	%rd11, %r84, 4;
	add.s64 	%rd12, %rd10, %rd11;
	st.global.f32 	[%rd12], %f69;
$L__BB1_16:
	ret;

}


// ===== COMPILED SASS (sm_100) =====

	.target	sm_100

	.elftype	@"ET_EXEC"


//--------------------- .note.nv.tkinfo           --------------------------
	.section	.note.nv.tkinfo,"",@"SHT_NOTE"
	.sectionflags	@"SHF_NOTE_NV_TKINFO"
	.tkinfo
        /*0018*/ 	.word	0x00000002
        /*0030*/ 	.string	""
        /*0030*/ 	.string	"ptxas"
        /*0030*/ 	.string	"Cuda compilation tools, release 13.0, V13.0.88"
        /*0030*/ 	.string	"Build cuda_13.0.r13.0/compiler.36424714_0"
        /*0030*/ 	.string	"-arch sm_100 -m 64 "



//--------------------- .note.nv.cuinfo           --------------------------
	.section	.note.nv.cuinfo,"",@"SHT_NOTE"
	.sectionflags	@"SHF_NOTE_NV_CUINFO"
        /*0018*/ 	.short	0x0002
        /*001a*/ 	.short	0x0064
        /*001c*/ 	.short	0x0082
	.zero		2


//--------------------- .nv.info                  --------------------------
	.section	.nv.info,"",@"SHT_CUDA_INFO"
	.align	4


	//----- nvinfo : EIATTR_REGCOUNT
	.align		4
        /*0000*/ 	.byte	0x04, 0x2f
        /*0002*/ 	.short	(.L_1 - .L_0)
	.align		4
.L_0:
        /*0004*/ 	.word	index@(_Z13multiply_kerniiiPKfS0_Pf)
        /*0008*/ 	.word	0x00000020


	//----- nvinfo : EIATTR_FRAME_SIZE
	.align		4
.L_1:
        /*000c*/ 	.byte	0x04, 0x11
        /*000e*/ 	.short	(.L_3 - .L_2)
	.align		4
.L_2:
        /*0010*/ 	.word	index@(_Z13multiply_kerniiiPKfS0_Pf)
        /*0014*/ 	.word	0x00000000


	//----- nvinfo : EIATTR_REGCOUNT
	.align		4
.L_3:
        /*0018*/ 	.byte	0x04, 0x2f
        /*001a*/ 	.short	(.L_5 - .L_4)
	.align		4
.L_4:
        /*001c*/ 	.word	index@(_Z18multiply_tile_kerniiiPKfS0_Pf)
        /*0020*/ 	.word	0x0000001f


	//----- nvinfo : EIATTR_FRAME_SIZE
	.align		4
.L_5:
        /*0024*/ 	.byte	0x04, 0x11
        /*0026*/ 	.short	(.L_7 - .L_6)
	.align		4
.L_6:
        /*0028*/ 	.word	index@(_Z18multiply_tile_kerniiiPKfS0_Pf)
        /*002c*/ 	.word	0x00000000


	//----- nvinfo : EIATTR_MIN_STACK_SIZE
	.align		4
.L_7:
        /*0030*/ 	.byte	0x04, 0x12
        /*0032*/ 	.short	(.L_9 - .L_8)
	.align		4
.L_8:
        /*0034*/ 	.word	index@(_Z18multiply_tile_kerniiiPKfS0_Pf)
        /*0038*/ 	.word	0x00000000


	//----- nvinfo : EIATTR_MIN_STACK_SIZE
	.align		4
.L_9:
        /*003c*/ 	.byte	0x04, 0x12
        /*003e*/ 	.short	(.L_11 - .L_10)
	.align		4
.L_10:
        /*0040*/ 	.word	index@(_Z13multiply_kerniiiPKfS0_Pf)
        /*0044*/ 	.word	0x00000000
.L_11:


//--------------------- .nv.compat                --------------------------
	.section	.nv.compat,"",@"SHT_CUDA_COMPAT_INFO"
	.align	4
        /*0000*/ 	.byte	0x02, 0x09, 0x00, 0x00, 0x02, 0x02, 0x01, 0x00, 0x02, 0x05, 0x05, 0x00, 0x03, 0x07, 0x01, 0x01
        /*0010*/ 	.byte	0x02, 0x03, 0x00, 0x00, 0x02, 0x06, 0x01, 0x00, 0x04, 0x0b, 0x08, 0x00, 0x09, 0x00, 0x00, 0x00
        /*0020*/ 	.byte	0x00, 0x00, 0x00, 0x00


//--------------------- .nv.info._Z18multiply_tile_kerniiiPKfS0_Pf --------------------------
	.section	.nv.info._Z18multiply_tile_kerniiiPKfS0_Pf,"",@"SHT_CUDA_INFO"
	.sectionflags	@""
	.align	4


	//----- nvinfo : EIATTR_CUDA_API_VERSION
	.align		4
        /*0000*/ 	.byte	0x04, 0x37
        /*0002*/ 	.short	(.L_13 - .L_12)
.L_12:
        /*0004*/ 	.word	0x00000082


	//----- nvinfo : EIATTR_KPARAM_INFO
	.align		4
.L_13:
        /*0008*/ 	.byte	0x04, 0x17
        /*000a*/ 	.short	(.L_15 - .L_14)
.L_14:
        /*000c*/ 	.word	0x00000000
        /*0010*/ 	.short	0x0005
        /*0012*/ 	.short	0x0020
        /*0014*/ 	.byte	0x00, 0xf5, 0x21, 0x00


	//----- nvinfo : EIATTR_KPARAM_INFO
	.align		4
.L_15:
        /*0018*/ 	.byte	0x04, 0x17
        /*001a*/ 	.short	(.L_17 - .L_16)
.L_16:
        /*001c*/ 	.word	0x00000000
        /*0020*/ 	.short	0x0004
        /*0022*/ 	.short	0x0018
        /*0024*/ 	.byte	0x00, 0xf5, 0x21, 0x00


	//----- nvinfo : EIATTR_KPARAM_INFO
	.align		4
.L_17:
        /*0028*/ 	.byte	0x04, 0x17
        /*002a*/ 	.short	(.L_19 - .L_18)
.L_18:
        /*002c*/ 	.word	0x00000000
        /*0030*/ 	.short	0x0003
        /*0032*/ 	.short	0x0010
        /*0034*/ 	.byte	0x00, 0xf5, 0x21, 0x00


	//----- nvinfo : EIATTR_KPARAM_INFO
	.align		4
.L_19:
        /*0038*/ 	.byte	0x04, 0x17
        /*003a*/ 	.short	(.L_21 - .L_20)
.L_20:
        /*003c*/ 	.word	0x00000000
        /*0040*/ 	.short	0x0002
        /*0042*/ 	.short	0x0008
        /*0044*/ 	.byte	0x00, 0xf0, 0x11, 0x00


	//----- nvinfo : EIATTR_KPARAM_INFO
	.align		4
.L_21:
        /*0048*/ 	.byte	0x04, 0x17
        /*004a*/ 	.short	(.L_23 - .L_22)
.L_22:
        /*004c*/ 	.word	0x00000000
        /*0050*/ 	.short	0x0001
        /*0052*/ 	.short	0x0004
        /*0054*/ 	.byte	0x00, 0xf0, 0x11, 0x00


	//----- nvinfo : EIATTR_KPARAM_INFO
	.align		4
.L_23:
        /*0058*/ 	.byte	0x04, 0x17
        /*005a*/ 	.short	(.L_25 - .L_24)
.L_24:
        /*005c*/ 	.word	0x00000000
        /*0060*/ 	.short	0x0000
        /*0062*/ 	.short	0x0000
        /*0064*/ 	.byte	0x00, 0xf0, 0x11, 0x00


	//----- nvinfo : EIATTR_SPARSE_MMA_MASK
	.align		4
.L_25:
        /*0068*/ 	.byte	0x03, 0x50
        /*006a*/ 	.short	0x0000


	//----- nvinfo : EIATTR_MAXREG_COUNT
	.align		4
        /*006c*/ 	.byte	0x03, 0x1b
        /*006e*/ 	.short	0x00ff


	//----- nvinfo : EIATTR_NUM_BARRIERS
	.align		4
        /*0070*/ 	.byte	0x02, 0x4c
        /*0072*/ 	.byte	0x01
	.zero		1


	//----- nvinfo : EIATTR_MERCURY_ISA_VERSION
	.align		4
        /*0074*/ 	.byte	0x03, 0x5f
        /*0076*/ 	.short	0x0101


	//----- nvinfo : EIATTR_VRC_CTA_INIT_COUNT
	.align		4
        /*0078*/ 	.byte	0x02, 0x4a
	.zero		1
	.zero		1


	//----- nvinfo : EIATTR_EXIT_INSTR_OFFSETS
	.align		4
        /*007c*/ 	.byte	0x04, 0x1c
        /*007e*/ 	.short	(.L_27 - .L_26)


	//   ....[0]....
.L_26:
        /*0080*/ 	.word	0x000000b0


	//   ....[1]....
        /*0084*/ 	.word	0x00000980


	//----- nvinfo : EIATTR_CBANK_PARAM_SIZE
	.align		4
.L_27:
        /*0088*/ 	.byte	0x03, 0x19
        /*008a*/ 	.short	0x0028


	//----- nvinfo : EIATTR_PARAM_CBANK
	.align		4
        /*008c*/ 	.byte	0x04, 0x0a
        /*008e*/ 	.short	(.L_29 - .L_28)
	.align		4
.L_28:
        /*0090*/ 	.word	index@(.nv.constant0._Z18multiply_tile_kerniiiPKfS0_Pf)
        /*0094*/ 	.short	0x0380
        /*0096*/ 	.short	0x0028


	//----- nvinfo : EIATTR_SW_WAR
	.align		4
.L_29:
        /*0098*/ 	.byte	0x04, 0x36
        /*009a*/ 	.short	(.L_31 - .L_30)
.L_30:
        /*009c*/ 	.word	0x00000008
.L_31:


//--------------------- .nv.info._Z13multiply_kerniiiPKfS0_Pf --------------------------
	.section	.nv.info._Z13multiply_kerniiiPKfS0_Pf,"",@"SHT_CUDA_INFO"
	.sectionflags	@""
	.align	4


	//----- nvinfo : EIATTR_CUDA_API_VERSION
	.align		4
        /*0000*/ 	.byte	0x04, 0x37
        /*0002*/ 	.short	(.L_33 - .L_32)
.L_32:
        /*0004*/ 	.word	0x00000082


	//----- nvinfo : EIATTR_KPARAM_INFO
	.align		4
.L_33:
        /*0008*/ 	.byte	0x04, 0x17
        /*000a*/ 	.short	(.L_35 - .L_34)
.L_34:
        /*000c*/ 	.word	0x00000000
        /*0010*/ 	.short	0x0005
        /*0012*/ 	.short	0x0020
        /*0014*/ 	.byte	0x00, 0xf5, 0x21, 0x00


	//----- nvinfo : EIATTR_KPARAM_INFO
	.align		4
.L_35:
        /*0018*/ 	.byte	0x04, 0x17
        /*001a*/ 	.short	(.L_37 - .L_36)
.L_36:
        /*001c*/ 	.word	0x00000000
        /*0020*/ 	.short	0x0004
        /*0022*/ 	.short	0x0018
        /*0024*/ 	.byte	0x00, 0xf5, 0x21, 0x00


	//----- nvinfo : EIATTR_KPARAM_INFO
	.align		4
.L_37:
        /*0028*/ 	.byte	0x04, 0x17
        /*002a*/ 	.short	(.L_39 - .L_38)
.L_38:
        /*002c*/ 	.word	0x00000000
        /*0030*/ 	.short	0x0003
        /*0032*/ 	.short	0x0010
        /*0034*/ 	.byte	0x00, 0xf5, 0x21, 0x00


	//----- nvinfo : EIATTR_KPARAM_INFO
	.align		4
.L_39:
        /*0038*/ 	.byte	0x04, 0x17
        /*003a*/ 	.short	(.L_41 - .L_40)
.L_40:
        /*003c*/ 	.word	0x00000000
        /*0040*/ 	.short	0x0002
        /*0042*/ 	.short	0x0008
        /*0044*/ 	.byte	0x00, 0xf0, 0x11, 0x00


	//----- nvinfo : EIATTR_KPARAM_INFO
	.align		4
.L_41:
        /*0048*/ 	.byte	0x04, 0x17
        /*004a*/ 	.short	(.L_43 - .L_42)
.L_42:
        /*004c*/ 	.word	0x00000000
        /*0050*/ 	.short	0x0001
        /*0052*/ 	.short	0x0004
        /*0054*/ 	.byte	0x00, 0xf0, 0x11, 0x00


	//----- nvinfo : EIATTR_KPARAM_INFO
	.align		4
.L_43:
        /*0058*/ 	.byte	0x04, 0x17
        /*005a*/ 	.short	(.L_45 - .L_44)
.L_44:
        /*005c*/ 	.word	0x00000000
        /*0060*/ 	.short	0x0000
        /*0062*/ 	.short	0x0000
        /*0064*/ 	.byte	0x00, 0xf0, 0x11, 0x00


	//----- nvinfo : EIATTR_SPARSE_MMA_MASK
	.align		4
.L_45:
        /*0068*/ 	.byte	0x03, 0x50
        /*006a*/ 	.short	0x0000


	//----- nvinfo : EIATTR_MAXREG_COUNT
	.align		4
        /*006c*/ 	.byte	0x03, 0x1b
        /*006e*/ 	.short	0x00ff


	//----- nvinfo : EIATTR_MERCURY_ISA_VERSION
	.align		4
        /*0070*/ 	.byte	0x03, 0x5f
        /*0072*/ 	.short	0x0101


	//----- nvinfo : EIATTR_VRC_CTA_INIT_COUNT
	.align		4
        /*0074*/ 	.byte	0x02, 0x4a
	.zero		1
	.zero		1


	//----- nvinfo : EIATTR_EXIT_INSTR_OFFSETS
	.align		4
        /*0078*/ 	.byte	0x04, 0x1c
        /*007a*/ 	.short	(.L_47 - .L_46)


	//   ....[0]....
.L_46:
        /*007c*/ 	.word	0x000000d0


	//   ....[1]....
        /*0080*/ 	.word	0x00000d20


	//----- nvinfo : EIATTR_CBANK_PARAM_SIZE
	.align		4
.L_47:
        /*0084*/ 	.byte	0x03, 0x19
        /*0086*/ 	.short	0x0028


	//----- nvinfo : EIATTR_PARAM_CBANK
	.align		4
        /*0088*/ 	.byte	0x04, 0x0a
        /*008a*/ 	.short	(.L_49 - .L_48)
	.align		4
.L_48:
        /*008c*/ 	.word	index@(.nv.constant0._Z13multiply_kerniiiPKfS0_Pf)
        /*0090*/ 	.short	0x0380
        /*0092*/ 	.short	0x0028


	//----- nvinfo : EIATTR_SW_WAR
	.align		4
.L_49:
        /*0094*/ 	.byte	0x04, 0x36
        /*0096*/ 	.short	(.L_51 - .L_50)
.L_50:
        /*0098*/ 	.word	0x00000008
.L_51:


//--------------------- .nv.callgraph             --------------------------
	.section	.nv.callgraph,"",@"SHT_CUDA_CALLGRAPH"
	.align	4
	.sectionentsize	8
	.align		4
        /*0000*/ 	.word	0x00000000
	.align		4
        /*0004*/ 	.word	0xffffffff
	.align		4
        /*0008*/ 	.word	0x00000000
	.align		4
        /*000c*/ 	.word	0xfffffffe
	.align		4
        /*0010*/ 	.word	0x00000000
	.align		4
        /*0014*/ 	.word	0xfffffffd
	.align		4
        /*0018*/ 	.word	0x00000000
	.align		4
        /*001c*/ 	.word	0xfffffffc


//--------------------- .text._Z18multiply_tile_kerniiiPKfS0_Pf --------------------------
	.section	.text._Z18multiply_tile_kerniiiPKfS0_Pf,"ax",@progbits
	.align	128
        .global         _Z18multiply_tile_kerniiiPKfS0_Pf
        .type           _Z18multiply_tile_kerniiiPKfS0_Pf,@function
        .size           _Z18multiply_tile_kerniiiPKfS0_Pf,(.L_x_14 - _Z18multiply_tile_kerniiiPKfS0_Pf)
        .other          _Z18multiply_tile_kerniiiPKfS0_Pf,@"STO_CUDA_ENTRY STV_DEFAULT"
_Z18multiply_tile_kerniiiPKfS0_Pf:
.text._Z18multiply_tile_kerniiiPKfS0_Pf:
[----:B------:R-:W-:Y:S01]  /*0000*/  LDC R1, c[0x0][0x37c] ;  /* 0x0000df00ff017b82 */ /* 0x000fe20000000800 */
[----:B------:R-:W0:Y:S01]  /*0010*/  S2R R0, SR_TID.Y ;  /* 0x0000000000007919 */ /* 0x000e220000002200 */
[----:B------:R-:W1:Y:S01]  /*0020*/  LDCU UR4, c[0x0][0x388] ;  /* 0x00007100ff0477ac */ /* 0x000e620008000800 */
[----:B------:R-:W0:Y:S01]  /*0030*/  S2R R5, SR_CTAID.Y ;  /* 0x0000000000057919 */ /* 0x000e220000002600 */
[----:B------:R-:W2:Y:S01]  /*0040*/  LDCU UR5, c[0x0][0x380] ;  /* 0x00007000ff0577ac */ /* 0x000ea20008000800 */
[----:B------:R-:W3:Y:S01]  /*0050*/  S2R R3, SR_TID.X ;  /* 0x0000000000037919 */ /* 0x000ee20000002100 */
[----:B------:R-:W3:Y:S01]  /*0060*/  S2R R4, SR_CTAID.X ;  /* 0x0000000000047919 */ /* 0x000ee20000002500 */
[----:B0-----:R-:W-:-:S04]  /*0070*/  LEA R2, R5, R0, 0x6 ;  /* 0x0000000005027211 */ /* 0x001fc800078e30ff */
[----:B-1----:R-:W-:Y:S02]  /*0080*/  ISETP.GE.AND P0, PT, R2, UR4, PT ;  /* 0x0000000402007c0c */ /* 0x002fe4000bf06270 */
[----:B---3--:R-:W-:-:S04]  /*0090*/  LEA R13, R4, R3, 0x6 ;  /* 0x00000003040d7211 */ /* 0x008fc800078e30ff */
[----:B--2---:R-:W-:-:S13]  /*00a0*/  ISETP.GE.OR P0, PT, R13, UR5, P0 ;  /* 0x000000050d007c0c */ /* 0x004fda0008706670 */
[----:B------:R-:W-:Y:S05]  /*00b0*/  @P0 EXIT ;  /* 0x000000000000094d */ /* 0x000fea0003800000 */
[----:B------:R-:W0:Y:S01]  /*00c0*/  S2UR UR6, SR_CgaCtaId ;  /* 0x00000000000679c3 */ /* 0x000e220000008800 */
[----:B------:R-:W1:Y:S01]  /*00d0*/  LDCU UR7, c[0x0][0x384] ;  /* 0x00007080ff0777ac */ /* 0x000e620008000800 */
[--C-:B------:R-:W-:Y:S02]  /*00e0*/  IMAD R14, R0, 0x40, R3.reuse ;  /* 0x00000040000e7824 */ /* 0x100fe400078e0203 */
[----:B------:R-:W-:Y:S01]  /*00f0*/  HFMA2 R17, -RZ, RZ, 0, 0 ;  /* 0x00000000ff117431 */ /* 0x000fe200000001ff */
[----:B------:R-:W-:Y:S01]  /*0100*/  UMOV UR4, 0x400 ;  /* 0x0000040000047882 */ /* 0x000fe20000000000 */
[----:B------:R-:W2:Y:S01]  /*0110*/  LDCU UR10, c[0x0][0x374] ;  /* 0x00006e80ff0a77ac */ /* 0x000ea20008000800 */
[----:B------:R-:W-:Y:S01]  /*0120*/  UIADD3 UR5, UPT, UPT, UR4, 0x4000, URZ ;  /* 0x0000400004057890 */ /* 0x000fe2000fffe0ff */
[----:B------:R-:W3:Y:S01]  /*0130*/  LDCU UR9, c[0x0][0x384] ;  /* 0x00007080ff0977ac */ /* 0x000ee20008000800 */
[----:B------:R-:W4:Y:S01]  /*0140*/  LDCU.64 UR12, c[0x0][0x358] ;  /* 0x00006b00ff0c77ac */ /* 0x000f220008000a00 */
[----:B-1----:R-:W-:Y:S01]  /*0150*/  IMAD R24, R2, UR7, R3 ;  /* 0x0000000702187c24 */ /* 0x002fe2000f8e0203 */
[----:B0-----:R-:W-:-:S02]  /*0160*/  ULEA UR5, UR6, UR5, 0x18 ;  /* 0x0000000506057291 */ /* 0x001fc4000f8ec0ff */
[----:B------:R-:W-:-:S04]  /*0170*/  ULEA UR4, UR6, UR4, 0x18 ;  /* 0x0000000406047291 */ /* 0x000fc8000f8ec0ff */
[----:B------:R-:W-:Y:S02]  /*0180*/  LEA R16, R0, UR5, 0x8 ;  /* 0x0000000500107c11 */ /* 0x000fe4000f8e40ff */
[----:B------:R-:W-:Y:S02]  /*0190*/  LEA R15, R3, UR4, 0x2 ;  /* 0x00000004030f7c11 */ /* 0x000fe4000f8e10ff */
[----:B------:R-:W-:Y:S01]  /*01a0*/  LEA R12, R14, UR4, 0x2 ;  /* 0x000000040e0c7c11 */ /* 0x000fe2000f8e10ff */
[----:B------:R-:W-:Y:S01]  /*01b0*/  VIADD R16, R16, 0x10 ;  /* 0x0000001010107836 */ /* 0x000fe20000000000 */
[----:B------:R-:W-:Y:S01]  /*01c0*/  LEA R14, R14, UR5, 0x2 ;  /* 0x000000050e0e7c11 */ /* 0x000fe2000f8e10ff */
[----:B------:R-:W-:Y:S01]  /*01d0*/  UMOV UR4, URZ ;  /* 0x000000ff00047c82 */ /* 0x000fe20008000000 */
[----:B--234-:R-:W-:-:S07]  /*01e0*/  IADD3 R15, PT, PT, R15, 0x400, RZ ;  /* 0x000004000f0f7810 */ /* 0x01cfce0007ffe0ff */
.L_x_5:
[----:B0-----:R-:W0:Y:S01]  /*01f0*/  LDC.64 R6, c[0x0][0x390] ;  /* 0x0000e400ff067b82 */ /* 0x001e220000000a00 */
[----:B------:R-:W1:Y:S01]  /*0200*/  LDCU UR14, c[0x0][0x380] ;  /* 0x00007000ff0e77ac */ /* 0x000e620008000800 */
[----:B------:R-:W-:Y:S01]  /*0210*/  USHF.L.U32 UR5, UR4, 0x6, URZ ;  /* 0x0000000604057899 */ /* 0x000fe200080006ff */
[----:B------:R-:W2:Y:S05]  /*0220*/  LDCU UR6, c[0x0][0x384] ;  /* 0x00007080ff0677ac */ /* 0x000eaa0008000800 */
[----:B------:R-:W3:Y:S01]  /*0230*/  LDC.64 R4, c[0x0][0x398] ;  /* 0x0000e600ff047b82 */ /* 0x000ee20000000a00 */
[----:B------:R-:W-:Y:S02]  /*0240*/  IADD3 R8, PT, PT, R0, UR5, RZ ;  /* 0x0000000500087c10 */ /* 0x000fe4000fffe0ff */
[----:B------:R-:W-:-:S03]  /*0250*/  IADD3 R11, PT, PT, R24, UR5, RZ ;  /* 0x00000005180b7c10 */ /* 0x000fc6000fffe0ff */
[----:B-1----:R-:W-:-:S04]  /*0260*/  IMAD R9, R8, UR14, R13 ;  /* 0x0000000e08097c24 */ /* 0x002fc8000f8e020d */
[----:B0-----:R-:W-:-:S06]  /*0270*/  IMAD.WIDE.U32 R6, R9, 0x4, R6 ;  /* 0x0000000409067825 */ /* 0x001fcc00078e0006 */
[----:B------:R-:W4:Y:S01]  /*0280*/  LDG.E.CONSTANT R7, desc[UR12][R6.64] ;  /* 0x0000000c06077981 */ /* 0x000f22000c1e9900 */
[----:B---3--:R-:W-:-:S06]  /*0290*/  IMAD.WIDE.U32 R4, R11, 0x4, R4 ;  /* 0x000000040b047825 */ /* 0x008fcc00078e0004 */
[----:B------:R-:W3:Y:S01]  /*02a0*/  LDG.E.CONSTANT R5, desc[UR12][R4.64] ;  /* 0x0000000c04057981 */ /* 0x000ee2000c1e9900 */
[----:B--2---:R-:W-:Y:S02]  /*02b0*/  UISETP.GE.AND UP1, UPT, UR5, UR6, UPT ;  /* 0x000000060500728c */ /* 0x004fe4000bf26270 */
[----:B------:R-:W-:-:S04]  /*02c0*/  UIADD3 UR4, UPT, UPT, UR4, 0x1, URZ ;  /* 0x0000000104047890 */ /* 0x000fc8000fffe0ff */
[----:B------:R-:W-:Y:S01]  /*02d0*/  UISETP.NE.AND UP0, UPT, UR4, UR10, UPT ;  /* 0x0000000a0400728c */ /* 0x000fe2000bf05270 */
[----:B----4-:R0:W-:Y:S04]  /*02e0*/  STS [R12], R7 ;  /* 0x000000070c007388 */ /* 0x0101e80000000800 */
[----:B---3--:R0:W-:Y:S01]  /*02f0*/  STS [R14], R5 ;  /* 0x000000050e007388 */ /* 0x0081e20000000800 */
[----:B------:R-:W-:Y:S06]  /*0300*/  BAR.SYNC.DEFER_BLOCKING 0x0 ;  /* 0x0000000000007b1d */ /* 0x000fec0000010000 */
[----:B------:R-:W-:Y:S05]  /*0310*/  BRA.U UP1, `(.L_x_0) ;  /* 0x00000005017c7547 */ /* 0x000fea000b800000 */
[----:B------:R-:W-:Y:S01]  /*0320*/  UISETP.LT.AND UP1, UPT, UR9, 0x40, UPT ;  /* 0x000000400900788c */ /* 0x000fe2000bf21270 */
[----:B------:R-:W-:Y:S01]  /*0330*/  IMAD.MOV.U32 R18, RZ, RZ, RZ ;  /* 0x000000ffff127224 */ /* 0x000fe200078e00ff */
[----:B------:R-:W-:Y:S02]  /*0340*/  UISETP.GE.AND UP2, UPT, UR9, 0x8, UPT ;  /* 0x000000080900788c */ /* 0x000fe4000bf46270 */
[----:B------:R-:W-:-:S04]  /*0350*/  USEL UR5, UR9, 0x40, UP1 ;  /* 0x0000004009057887 */ /* 0x000fc80008800000 */
[----:B------:R-:W-:-:S04]  /*0360*/  UISETP.LT.AND UP1, UPT, UR5, 0x1, UPT ;  /* 0x000000010500788c */ /* 0x000fc8000bf21270 */
[----:B------:R-:W-:-:S04]  /*0370*/  USEL UR5, UR5, 0x1, !UP1 ;  /* 0x0000000105057887 */ /* 0x000fc8000c800000 */
[----:B------:R-:W-:Y:S02]  /*0380*/  ULOP3.LUT UR8, UR5, 0x7, URZ, 0xc0, !UPT ;  /* 0x0000000705087892 */ /* 0x000fe4000f8ec0ff */
[----:B------:R-:W-:Y:S02]  /*0390*/  ULOP3.LUT UR11, UR5, 0x3, URZ, 0xc0, !UPT ;  /* 0x00000003050b7892 */ /* 0x000fe4000f8ec0ff */
[----:B------:R-:W-:Y:S01]  /*03a0*/  UISETP.NE.AND UP1, UPT, UR8, URZ, UPT ;  /* 0x000000ff0800728c */ /* 0x000fe2000bf25270 */
[----:B------:R-:W-:Y:S10]  /*03b0*/  BRA.U !UP2, `(.L_x_1) ;  /* 0x000000010a707547 */ /* 0x000ff4000b800000 */
[----:B------:R-:W-:Y:S01]  /*03c0*/  ULOP3.LUT UR6, UR5, 0x78, URZ, 0xc0, !UPT ;  /* 0x0000007805067892 */ /* 0x000fe2000f8ec0ff */
[----:B------:R-:W-:Y:S02]  /*03d0*/  MOV R20, R16 ;  /* 0x0000001000147202 */ /* 0x000fe40000000f00 */
[----:B------:R-:W-:Y:S01]  /*03e0*/  MOV R19, R15 ;  /* 0x0000000f00137202 */ /* 0x000fe20000000f00 */
[----:B------:R-:W-:Y:S02]  /*03f0*/  UIADD3 UR7, UPT, UPT, -UR6, URZ, URZ ;  /* 0x000000ff06077290 */ /* 0x000fe4000fffe1ff */
[----:B------:R-:W-:-:S10]  /*0400*/  IMAD.U32 R18, RZ, RZ, UR6 ;  /* 0x00000006ff127e24 */ /* 0x000fd4000f8e00ff */
.L_x_2:
[----:B------:R-:W-:Y:S01]  /*0410*/  LDS R26, [R19+-0x400] ;  /* 0xfffc0000131a7984 */ /* 0x000fe20000000800 */
[----:B------:R-:W-:-:S03]  /*0420*/  UIADD3 UR7, UPT, UPT, UR7, 0x8, URZ ;  /* 0x0000000807077890 */ /* 0x000fc6000fffe0ff */
[----:B0-----:R-:W0:Y:S01]  /*0430*/  LDS.128 R4, [R20+-0x10] ;  /* 0xfffff00014047984 */ /* 0x001e220000000c00 */
[----:B------:R-:W-:-:S03]  /*0440*/  UISETP.NE.AND UP2, UPT, UR7, URZ, UPT ;  /* 0x000000ff0700728c */ /* 0x000fc6000bf45270 */
[----:B------:R-:W1:Y:S04]  /*0450*/  LDS R25, [R19+-0x300] ;  /* 0xfffd000013197984 */ /* 0x000e680000000800 */
[----:B------:R-:W2:Y:S04]  /*0460*/  LDS R23, [R19+-0x200] ;  /* 0xfffe000013177984 */ /* 0x000ea80000000800 */
[----:B------:R-:W3:Y:S04]  /*0470*/  LDS R22, [R19+-0x100] ;  /* 0xffff000013167984 */ /* 0x000ee80000000800 */
[----:B------:R-:W-:Y:S04]  /*0480*/  LDS R21, [R19] ;  /* 0x0000000013157984 */ /* 0x000fe80000000800 */
[----:B------:R4:W5:Y:S02]  /*0490*/  LDS.128 R8, [R20] ;  /* 0x0000000014087984 */ /* 0x0009640000000c00 */
[----:B----4-:R-:W-:Y:S01]  /*04a0*/  IADD3 R20, PT, PT, R20, 0x20, RZ ;  /* 0x0000002014147810 */ /* 0x010fe20007ffe0ff */
[----:B0-----:R-:W-:-:S02]  /*04b0*/  FFMA R26, R26, R4, R17 ;  /* 0x000000041a1a7223 */ /* 0x001fc40000000011 */
[----:B------:R-:W0:Y:S02]  /*04c0*/  LDS R4, [R19+0x100] ;  /* 0x0001000013047984 */ /* 0x000e240000000800 */
[----:B-1----:R-:W-:Y:S02]  /*04d0*/  FFMA R28, R25, R5, R26 ;  /* 0x00000005191c7223 */ /* 0x002fe4000000001a */
[----:B------:R-:W1:Y:S02]  /*04e0*/  LDS R5, [R19+0x200] ;  /* 0x0002000013057984 */ /* 0x000e640000000800 */
[----:B--2---:R-:W-:Y:S02]  /*04f0*/  FFMA R23, R23, R6, R28 ;  /* 0x0000000617177223 */ /* 0x004fe4000000001c */
[----:B------:R2:W4:Y:S02]  /*0500*/  LDS R26, [R19+0x300] ;  /* 0x00030000131a7984 */ /* 0x0005240000000800 */
[----:B---3--:R-:W-:Y:S01]  /*0510*/  FFMA R22, R22, R7, R23 ;  /* 0x0000000716167223 */ /* 0x008fe20000000017 */
[----:B--2---:R-:W-:-:S03]  /*0520*/  IADD3 R19, PT, PT, R19, 0x800, RZ ;  /* 0x0000080013137810 */ /* 0x004fc60007ffe0ff */
[----:B-----5:R-:W-:-:S04]  /*0530*/  FFMA R21, R21, R8, R22 ;  /* 0x0000000815157223 */ /* 0x020fc80000000016 */
[----:B0-----:R-:W-:-:S04]  /*0540*/  FFMA R9, R4, R9, R21 ;  /* 0x0000000904097223 */ /* 0x001fc80000000015 */
[----:B-1----:R-:W-:-:S04]  /*0550*/  FFMA R5, R5, R10, R9 ;  /* 0x0000000a05057223 */ /* 0x002fc80000000009 */
[----:B----4-:R-:W-:Y:S01]  /*0560*/  FFMA R17, R26, R11, R5 ;  /* 0x0000000b1a117223 */ /* 0x010fe20000000005 */
[----:B------:R-:W-:Y:S06]  /*0570*/  BRA.U UP2, `(.L_x_2) ;  /* 0xfffffffd02a47547 */ /* 0x000fec000b83ffff */
.L_x_1:
[----:B------:R-:W-:Y:S05]  /*0580*/  BRA.U !UP1, `(.L_x_0) ;  /* 0x0000000109e07547 */ /* 0x000fea000b800000 */
[----:B------:R-:W-:Y:S02]  /*0590*/  UISETP.GE.U32.AND UP1, UPT, UR8, 0x4, UPT ;  /* 0x000000040800788c */ /* 0x000fe4000bf26070 */
[----:B------:R-:W-:-:S07]  /*05a0*/  UISETP.NE.AND UP2, UPT, UR11, URZ, UPT ;  /* 0x000000ff0b00728c */ /* 0x000fce000bf45270 */
[----:B------:R-:W-:Y:S05]  /*05b0*/  BRA.U !UP1, `(.L_x_3) ;  /* 0x0000000109507547 */ /* 0x000fea000b800000 */
[----:B------:R-:W1:Y:S01]  /*05c0*/  S2UR UR7, SR_CgaCtaId ;  /* 0x00000000000779c3 */ /* 0x000e620000008800 */
[----:B------:R-:W-:Y:S01]  /*05d0*/  UMOV UR6, 0x400 ;  /* 0x0000040000067882 */ /* 0x000fe20000000000 */
[----:B------:R-:W-:Y:S01]  /*05e0*/  IMAD R4, R18, 0x40, R3 ;  /* 0x0000004012047824 */ /* 0x000fe200078e0203 */
[----:B------:R-:W-:Y:S01]  /*05f0*/  UIADD3 UR8, UPT, UPT, UR6, 0x4000, URZ ;  /* 0x0000400006087890 */ /* 0x000fe2000fffe0ff */
[----:B0-----:R-:W-:Y:S02]  /*0600*/  LEA R5, R0, R18, 0x6 ;  /* 0x0000001200057211 */ /* 0x001fe400078e30ff */
[----:B------:R-:W-:Y:S01]  /*0610*/  IADD3 R18, PT, PT, R18, 0x4, RZ ;  /* 0x0000000412127810 */ /* 0x000fe20007ffe0ff */
[----:B-1----:R-:W-:Y:S02]  /*0620*/  ULEA UR6, UR7, UR6, 0x18 ;  /* 0x0000000607067291 */ /* 0x002fe4000f8ec0ff */
[----:B------:R-:W-:-:S04]  /*0630*/  ULEA UR8, UR7, UR8, 0x18 ;  /* 0x0000000807087291 */ /* 0x000fc8000f8ec0ff */
[----:B------:R-:W-:Y:S02]  /*0640*/  LEA R8, R4, UR6, 0x2 ;  /* 0x0000000604087c11 */ /* 0x000fe4000f8e10ff */
[----:B------:R-:W-:-:S03]  /*0650*/  LEA R9, R5, UR8, 0x2 ;  /* 0x0000000805097c11 */ /* 0x000fc6000f8e10ff */
[----:B------:R-:W-:Y:S04]  /*0660*/  LDS R10, [R8] ;  /* 0x00000000080a7984 */ /* 0x000fe80000000800 */
[----:B------:R-:W0:Y:S04]  /*0670*/  LDS.64 R4, [R9] ;  /* 0x0000000009047984 */ /* 0x000e280000000a00 */
[----:B------:R-:W1:Y:S04]  /*0680*/  LDS R11, [R8+0x100] ;  /* 0x00010000080b7984 */ /* 0x000e680000000800 */
[----:B------:R-:W-:Y:S04]  /*0690*/  LDS R20, [R8+0x200] ;  /* 0x0002000008147984 */ /* 0x000fe80000000800 */
[----:B------:R-:W2:Y:S04]  /*06a0*/  LDS.64 R6, [R9+0x8] ;  /* 0x0000080009067984 */ /* 0x000ea80000000a00 */
[----:B------:R-:W3:Y:S01]  /*06b0*/  LDS R19, [R8+0x300] ;  /* 0x0003000008137984 */ /* 0x000ee20000000800 */
[----:B0-----:R-:W-:-:S04]  /*06c0*/  FFMA R4, R10, R4, R17 ;  /* 0x000000040a047223 */ /* 0x001fc80000000011 */
[----:B-1----:R-:W-:-:S04]  /*06d0*/  FFMA R5, R11, R5, R4 ;  /* 0x000000050b057223 */ /* 0x002fc80000000004 */
[----:B--2---:R-:W-:-:S04]  /*06e0*/  FFMA R6, R20, R6, R5 ;  /* 0x0000000614067223 */ /* 0x004fc80000000005 */
[----:B---3--:R-:W-:-:S07]  /*06f0*/  FFMA R17, R19, R7, R6 ;  /* 0x0000000713117223 */ /* 0x008fce0000000006 */
.L_x_3:
[----:B------:R-:W-:Y:S05]  /*0700*/  BRA.U !UP2, `(.L_x_0) ;  /* 0x000000010a807547 */ /* 0x000fea000b800000 */
[----:B------:R-:W-:Y:S02]  /*0710*/  UISETP.NE.AND UP1, UPT, UR11, 0x1, UPT ;  /* 0x000000010b00788c */ /* 0x000fe4000bf25270 */
[----:B------:R-:W-:-:S04]  /*0720*/  ULOP3.LUT UR5, UR5, 0x1, URZ, 0xc0, !UPT ;  /* 0x0000000105057892 */ /* 0x000fc8000f8ec0ff */
[----:B------:R-:W-:-:S03]  /*0730*/  UISETP.NE.U32.AND UP2, UPT, UR5, 0x1, UPT ;  /* 0x000000010500788c */ /* 0x000fc6000bf45070 */
[----:B------:R-:W-:Y:S08]  /*0740*/  BRA.U !UP1, `(.L_x_4) ;  /* 0x00000001093c7547 */ /* 0x000ff0000b800000 */
[----:B------:R-:W1:Y:S01]  /*0750*/  S2UR UR6, SR_CgaCtaId ;  /* 0x00000000000679c3 */ /* 0x000e620000008800 */
[----:B------:R-:W-:Y:S01]  /*0760*/  UMOV UR5, 0x400 ;  /* 0x0000040000057882 */ /* 0x000fe20000000000 */
[----:B0-----:R-:W-:Y:S01]  /*0770*/  IMAD R5, R0, 0x40, R18 ;  /* 0x0000004000057824 */ /* 0x001fe200078e0212 */
[----:B------:R-:W-:Y:S01]  /*0780*/  UIADD3 UR7, UPT, UPT, UR5, 0x4000, URZ ;  /* 0x0000400005077890 */ /* 0x000fe2000fffe0ff */
[C---:B------:R-:W-:Y:S02]  /*0790*/  LEA R4, R18.reuse, R3, 0x6 ;  /* 0x0000000312047211 */ /* 0x040fe400078e30ff */
[----:B------:R-:W-:Y:S01]  /*07a0*/  IADD3 R18, PT, PT, R18, 0x2, RZ ;  /* 0x0000000212127810 */ /* 0x000fe20007ffe0ff */
[----:B-1----:R-:W-:Y:S02]  /*07b0*/  ULEA UR7, UR6, UR7, 0x18 ;  /* 0x0000000706077291 */ /* 0x002fe4000f8ec0ff */
[----:B------:R-:W-:-:S04]  /*07c0*/  ULEA UR5, UR6, UR5, 0x18 ;  /* 0x0000000506057291 */ /* 0x000fc8000f8ec0ff */
[----:B------:R-:W-:Y:S02]  /*07d0*/  LEA R5, R5, UR7, 0x2 ;  /* 0x0000000705057c11 */ /* 0x000fe4000f8e10ff */
[----:B------:R-:W-:-:S04]  /*07e0*/  LEA R6, R4, UR5, 0x2 ;  /* 0x0000000504067c11 */ /* 0x000fc8000f8e10ff */
[----:B------:R-:W-:Y:S04]  /*07f0*/  LDS.64 R4, [R5] ;  /* 0x0000000005047984 */ /* 0x000fe80000000a00 */
[----:B------:R-:W0:Y:S04]  /*0800*/  LDS R8, [R6] ;  /* 0x0000000006087984 */ /* 0x000e280000000800 */
[----:B------:R-:W1:Y:S01]  /*0810*/  LDS R7, [R6+0x100] ;  /* 0x0001000006077984 */ /* 0x000e620000000800 */
[----:B0-----:R-:W-:-:S04]  /*0820*/  FFMA R4, R8, R4, R17 ;  /* 0x0000000408047223 */ /* 0x001fc80000000011 */
[----:B-1----:R-:W-:-:S07]  /*0830*/  FFMA R17, R7, R5, R4 ;  /* 0x0000000507117223 */ /* 0x002fce0000000004 */
.L_x_4:
[----:B------:R-:W-:Y:S05]  /*0840*/  BRA.U UP2, `(.L_x_0) ;  /* 0x0000000102307547 */ /* 0x000fea000b800000 */
[----:B------:R-:W1:Y:S01]  /*0850*/  S2UR UR6, SR_CgaCtaId ;  /* 0x00000000000679c3 */ /* 0x000e620000008800 */
[----:B------:R-:W-:Y:S01]  /*0860*/  UMOV UR5, 0x400 ;  /* 0x0000040000057882 */ /* 0x000fe20000000000 */
[----:B------:R-:W-:Y:S01]  /*0870*/  LEA R4, R18, R3, 0x6 ;  /* 0x0000000312047211 */ /* 0x000fe200078e30ff */
[----:B------:R-:W-:Y:S01]  /*0880*/  UIADD3 UR7, UPT, UPT, UR5, 0x4000, URZ ;  /* 0x0000400005077890 */ /* 0x000fe2000fffe0ff */
[----:B------:R-:W-:Y:S01]  /*0890*/  LEA R18, R0, R18, 0x6 ;  /* 0x0000001200127211 */ /* 0x000fe200078e30ff */
[----:B-1----:R-:W-:Y:S02]  /*08a0*/  ULEA UR5, UR6, UR5, 0x18 ;  /* 0x0000000506057291 */ /* 0x002fe4000f8ec0ff */
[----:B------:R-:W-:-:S04]  /*08b0*/  ULEA UR7, UR6, UR7, 0x18 ;  /* 0x0000000706077291 */ /* 0x000fc8000f8ec0ff */
[----:B------:R-:W-:Y:S02]  /*08c0*/  LEA R4, R4, UR5, 0x2 ;  /* 0x0000000504047c11 */ /* 0x000fe4000f8e10ff */
[----:B------:R-:W-:-:S04]  /*08d0*/  LEA R18, R18, UR7, 0x2 ;  /* 0x0000000712127c11 */ /* 0x000fc8000f8e10ff */
[----:B------:R-:W-:Y:S04]  /*08e0*/  LDS R4, [R4] ;  /* 0x0000000004047984 */ /* 0x000fe80000000800 */
[----:B------:R-:W1:Y:S02]  /*08f0*/  LDS R18, [R18] ;  /* 0x0000000012127984 */ /* 0x000e640000000800 */
[----:B-1----:R-:W-:-:S07]  /*0900*/  FFMA R17, R4, R18, R17 ;  /* 0x0000001204117223 */ /* 0x002fce0000000011 */
.L_x_0:
[----:B------:R-:W-:Y:S01]  /*0910*/  BAR.SYNC.DEFER_BLOCKING 0x0 ;  /* 0x0000000000007b1d */ /* 0x000fe20000010000 */
[----:B------:R-:W-:-:S05]  /*0920*/  UIADD3 UR9, UPT, UPT, UR9, -0x40, URZ ;  /* 0xffffffc009097890 */ /* 0x000fca000fffe0ff */
[----:B------:R-:W-:Y:S07]  /*0930*/  BRA.U UP0, `(.L_x_5) ;  /* 0xfffffff9002c7547 */ /* 0x000fee000b83ffff */
[----:B0-----:R-:W0:Y:S01]  /*0940*/  LDC.64 R4, c[0x0][0x3a0] ;  /* 0x0000e800ff047b82 */ /* 0x001e220000000a00 */
[----:B------:R-:W-:-:S04]  /*0950*/  IMAD R3, R2, UR14, R13 ;  /* 0x0000000e02037c24 */ /* 0x000fc8000f8e020d */
[----:B0-----:R-:W-:-:S05]  /*0960*/  IMAD.WIDE R2, R3, 0x4, R4 ;  /* 0x0000000403027825 */ /* 0x001fca00078e0204 */
[----:B------:R-:W-:Y:S01]  /*0970*/  STG.E desc[UR12][R2.64], R17 ;  /* 0x0000001102007986 */ /* 0x000fe2000c10190c */
[----:B------:R-:W-:Y:S05]  /*0980*/  EXIT ;  /* 0x000000000000794d */ /* 0x000fea0003800000 */
.L_x_6:
[----:B------:R-:W-:-:S00]  /*0990*/  BRA `(.L_x_6) ;  /* 0xfffffffc00fc7947 */ /* 0x000fc0000383ffff */
[----:B------:R-:W-:-:S00]  /*09a0*/  NOP ;  /* 0x0000000000007918 */ /* 0x000fc00000000000 */
        /* <DEDUP_REMOVED lines=13> */
.L_x_14:


//--------------------- .text._Z13multiply_kerniiiPKfS0_Pf --------------------------
	.section	.text._Z13multiply_kerniiiPKfS0_Pf,"ax",@progbits
	.align	128
        .global         _Z13multiply_kerniiiPKfS0_Pf
        .type           _Z13multiply_kerniiiPKfS0_Pf,@function
        .size           _Z13multiply_kerniiiPKfS0_Pf,(.L_x_15 - _Z13multiply_kerniiiPKfS0_Pf)
        .other          _Z13multiply_kerniiiPKfS0_Pf,@"STO_CUDA_ENTRY STV_DEFAULT"
_Z13multiply_kerniiiPKfS0_Pf:
.text._Z13multiply_kerniiiPKfS0_Pf:
[----:B------:R-:W-:Y:S01]  /*0000*/  LDC R1, c[0x0][0x37c] ;  /* 0x0000df00ff017b82 */ /* 0x000fe20000000800 */
[----:B------:R-:W0:Y:S07]  /*0010*/  S2R R3, SR_TID.Y ;  /* 0x0000000000037919 */ /* 0x000e2e0000002200 */
[----:B------:R-:W1:Y:S01]  /*0020*/  LDC R2, c[0x0][0x360] ;  /* 0x0000d800ff027b82 */ /* 0x000e620000000800 */
[----:B------:R-:W2:Y:S01]  /*0030*/  LDCU UR6, c[0x0][0x388] ;  /* 0x00007100ff0677ac */ /* 0x000ea20008000800 */
[----:B------:R-:W1:Y:S06]  /*0040*/  S2R R5, SR_TID.X ;  /* 0x0000000000057919 */ /* 0x000e6c0000002100 */
[----:B------:R-:W0:Y:S08]  /*0050*/  S2UR UR5, SR_CTAID.Y ;  /* 0x00000000000579c3 */ /* 0x000e300000002600 */
[----:B------:R-:W0:Y:S08]  /*0060*/  LDC R4, c[0x0][0x364] ;  /* 0x0000d900ff047b82 */ /* 0x000e300000000800 */
[----:B------:R-:W1:Y:S08]  /*0070*/  S2UR UR4, SR_CTAID.X ;  /* 0x00000000000479c3 */ /* 0x000e700000002500 */
[----:B------:R-:W3:Y:S01]  /*0080*/  LDC R0, c[0x0][0x380] ;  /* 0x0000e000ff007b82 */ /* 0x000ee20000000800 */
[----:B0-----:R-:W-:-:S05]  /*0090*/  IMAD R3, R4, UR5, R3 ;  /* 0x0000000504037c24 */ /* 0x001fca000f8e0203 */
[----:B--2---:R-:W-:Y:S01]  /*00a0*/  ISETP.GE.AND P0, PT, R3, UR6, PT ;  /* 0x0000000603007c0c */ /* 0x004fe2000bf06270 */
[----:B-1----:R-:W-:-:S05]  /*00b0*/  IMAD R5, R2, UR4, R5 ;  /* 0x0000000402057c24 */ /* 0x002fca000f8e0205 */
[----:B---3--:R-:W-:-:S13]  /*00c0*/  ISETP.GE.OR P0, PT, R5, R0, P0 ;  /* 0x000000000500720c */ /* 0x008fda0000706670 */
[----:B------:R-:W-:Y:S05]  /*00d0*/  @P0 EXIT ;  /* 0x000000000000094d */ /* 0x000fea0003800000 */
[----:B------:R-:W0:Y:S01]  /*00e0*/  LDCU UR5, c[0x0][0x384] ;  /* 0x00007080ff0577ac */ /* 0x000e220008000800 */
[----:B------:R-:W-:Y:S01]  /*00f0*/  HFMA2 R18, -RZ, RZ, 0, 0 ;  /* 0x00000000ff127431 */ /* 0x000fe200000001ff */
[----:B------:R-:W1:Y:S01]  /*0100*/  LDCU.64 UR8, c[0x0][0x358] ;  /* 0x00006b00ff0877ac */ /* 0x000e620008000a00 */
[----:B0-----:R-:W-:-:S09]  /*0110*/  UISETP.GE.AND UP0, UPT, UR5, 0x1, UPT ;  /* 0x000000010500788c */ /* 0x001fd2000bf06270 */
[----:B-1----:R-:W-:Y:S05]  /*0120*/  BRA.U !UP0, `(.L_x_7) ;  /* 0x0000000908ec7547 */ /* 0x002fea000b800000 */
[----:B------:R-:W-:Y:S02]  /*0130*/  UISETP.GE.U32.AND UP1, UPT, UR5, 0x10, UPT ;  /* 0x000000100500788c */ /* 0x000fe4000bf26070 */
[----:B------:R-:W-:Y:S01]  /*0140*/  IMAD R2, R3, UR5, RZ ;  /* 0x0000000503027c24 */ /* 0x000fe2000f8e02ff */
[----:B------:R-:W-:Y:S01]  /*0150*/  ULOP3.LUT UR6, UR5, 0xf, URZ, 0xc0, !UPT ;  /* 0x0000000f05067892 */ /* 0x000fe2000f8ec0ff */
[----:B------:R-:W-:Y:S01]  /*0160*/  MOV R18, RZ ;  /* 0x000000ff00127202 */ /* 0x000fe20000000f00 */
[----:B------:R-:W-:Y:S02]  /*0170*/  UMOV UR4, URZ ;  /* 0x000000ff00047c82 */ /* 0x000fe40008000000 */
[----:B------:R-:W-:Y:S02]  /*0180*/  UISETP.NE.AND UP0, UPT, UR6, URZ, UPT ;  /* 0x000000ff0600728c */ /* 0x000fe4000bf05270 */
[----:B------:R-:W-:Y:S09]  /*0190*/  BRA.U !UP1, `(.L_x_8) ;  /* 0x0000000509407547 */ /* 0x000ff2000b800000 */
[----:B------:R-:W0:Y:S01]  /*01a0*/  LDC.64 R6, c[0x0][0x398] ;  /* 0x0000e600ff067b82 */ /* 0x000e220000000a00 */
[----:B------:R-:W-:Y:S01]  /*01b0*/  ULOP3.LUT UR4, UR5, 0x7ffffff0, URZ, 0xc0, !UPT ;  /* 0x7ffffff005047892 */ /* 0x000fe2000f8ec0ff */
[----:B------:R-:W-:-:S03]  /*01c0*/  MOV R18, RZ ;  /* 0x000000ff00127202 */ /* 0x000fc60000000f00 */
[----:B------:R-:W-:Y:S01]  /*01d0*/  UIADD3 UR7, UPT, UPT, -UR4, URZ, URZ ;  /* 0x000000ff04077290 */ /* 0x000fe2000fffe1ff */
[----:B0-----:R-:W-:-:S03]  /*01e0*/  IMAD.WIDE.U32 R6, R2, 0x4, R6 ;  /* 0x0000000402067825 */ /* 0x001fc600078e0006 */
[----:B------:R-:W-:-:S04]  /*01f0*/  IADD3 R4, P0, PT, R6, 0x20, RZ ;  /* 0x0000002006047810 */ /* 0x000fc80007f1e0ff */
[----:B------:R-:W-:Y:S02]  /*0200*/  IADD3.X R13, PT, PT, RZ, R7, RZ, P0, !PT ;  /* 0x00000007ff0d7210 */ /* 0x000fe400007fe4ff */
[----:B------:R-:W-:-:S07]  /*0210*/  MOV R7, R5 ;  /* 0x0000000500077202 */ /* 0x000fce0000000f00 */
.L_x_9:
[----:B------:R-:W0:Y:S01]  /*0220*/  LDC.64 R26, c[0x0][0x390] ;  /* 0x0000e400ff1a7b82 */ /* 0x000e220000000a00 */
[----:B------:R-:W-:-:S05]  /*0230*/  MOV R12, R4 ;  /* 0x00000004000c7202 */ /* 0x000fca0000000f00 */
[----:B------:R-:W2:Y:S04]  /*0240*/  LDG.E.CONSTANT R19, desc[UR8][R12.64+-0x20] ;  /* 0xffffe0080c137981 */ /* 0x000ea8000c1e9900 */
[----:B------:R-:W3:Y:S04]  /*0250*/  LDG.E.CONSTANT R4, desc[UR8][R12.64+-0x1c] ;  /* 0xffffe4080c047981 */ /* 0x000ee8000c1e9900 */
[----:B------:R-:W4:Y:S04]  /*0260*/  LDG.E.CONSTANT R11, desc[UR8][R12.64+-0x18] ;  /* 0xffffe8080c0b7981 */ /* 0x000f28000c1e9900 */
[----:B------:R-:W5:Y:S04]  /*0270*/  LDG.E.CONSTANT R8, desc[UR8][R12.64+-0x14] ;  /* 0xffffec080c087981 */ /* 0x000f68000c1e9900 */
[----:B------:R-:W5:Y:S01]  /*0280*/  LDG.E.CONSTANT R25, desc[UR8][R12.64+-0x10] ;  /* 0xfffff0080c197981 */ /* 0x000f62000c1e9900 */
[----:B0-----:R-:W-:-:S03]  /*0290*/  IMAD.WIDE R26, R7, 0x4, R26 ;  /* 0x00000004071a7825 */ /* 0x001fc600078e021a */
[----:B------:R-:W5:Y:S01]  /*02a0*/  LDG.E.CONSTANT R20, desc[UR8][R12.64+-0xc] ;  /* 0xfffff4080c147981 */ /* 0x000f62000c1e9900 */
[----:B------:R-:W-:-:S03]  /*02b0*/  IMAD.WIDE R28, R0, 0x4, R26 ;  /* 0x00000004001c7825 */ /* 0x000fc600078e021a */
[----:B------:R-:W5:Y:S04]  /*02c0*/  LDG.E.CONSTANT R24, desc[UR8][R12.64+-0x8] ;  /* 0xfffff8080c187981 */ /* 0x000f68000c1e9900 */
[----:B------:R-:W2:Y:S01]  /*02d0*/  LDG.E.CONSTANT R26, desc[UR8][R26.64] ;  /* 0x000000081a1a7981 */ /* 0x000ea2000c1e9900 */
[----:B------:R-:W-:-:S03]  /*02e0*/  IMAD.WIDE R16, R0, 0x4, R28 ;  /* 0x0000000400107825 */ /* 0x000fc600078e021c */
[----:B------:R-:W3:Y:S04]  /*02f0*/  LDG.E.CONSTANT R9, desc[UR8][R28.64] ;  /* 0x000000081c097981 */ /* 0x000ee8000c1e9900 */
[----:B------:R0:W4:Y:S04]  /*0300*/  LDG.E.CONSTANT R6, desc[UR8][R16.64] ;  /* 0x0000000810067981 */ /* 0x000128000c1e9900 */
[----:B------:R-:W5:Y:S01]  /*0310*/  LDG.E.CONSTANT R28, desc[UR8][R12.64+0x4] ;  /* 0x000004080c1c7981 */ /* 0x000f62000c1e9900 */
[----:B0-----:R-:W-:-:S05]  /*0320*/  IMAD.WIDE R16, R0, 0x4, R16 ;  /* 0x0000000400107825 */ /* 0x001fca00078e0210 */
[----:B------:R-:W5:Y:S01]  /*0330*/  LDG.E.CONSTANT R21, desc[UR8][R16.64] ;  /* 0x0000000810157981 */ /* 0x000f62000c1e9900 */
[----:B------:R-:W-:-:S05]  /*0340*/  IMAD.WIDE R14, R0, 0x4, R16 ;  /* 0x00000004000e7825 */ /* 0x000fca00078e0210 */
[----:B------:R-:W5:Y:S01]  /*0350*/  LDG.E.CONSTANT R10, desc[UR8][R14.64] ;  /* 0x000000080e0a7981 */ /* 0x000f62000c1e9900 */
[----:B------:R-:W-:-:S05]  /*0360*/  IMAD.WIDE R22, R0, 0x4, R14 ;  /* 0x0000000400167825 */ /* 0x000fca00078e020e */
[----:B------:R0:W5:Y:S02]  /*0370*/  LDG.E.CONSTANT R27, desc[UR8][R22.64] ;  /* 0x00000008161b7981 */ /* 0x000164000c1e9900 */
[----:B0-----:R-:W-:-:S05]  /*0380*/  IMAD.WIDE R22, R0, 0x4, R22 ;  /* 0x0000000400167825 */ /* 0x001fca00078e0216 */
[----:B------:R-:W5:Y:S01]  /*0390*/  LDG.E.CONSTANT R29, desc[UR8][R22.64] ;  /* 0x00000008161d7981 */ /* 0x000f62000c1e9900 */
[----:B------:R-:W-:-:S04]  /*03a0*/  IMAD.WIDE R14, R0, 0x4, R22 ;  /* 0x00000004000e7825 */ /* 0x000fc800078e0216 */
[----:B------:R-:W-:Y:S01]  /*03b0*/  IMAD.WIDE R16, R0, 0x4, R14 ;  /* 0x0000000400107825 */ /* 0x000fe200078e020e */
[----:B------:R-:W5:Y:S03]  /*03c0*/  LDG.E.CONSTANT R23, desc[UR8][R12.64+-0x4] ;  /* 0xfffffc080c177981 */ /* 0x000f66000c1e9900 */
[----:B--2---:R-:W-:Y:S01]  /*03d0*/  FFMA R26, R26, R19, R18 ;  /* 0x000000131a1a7223 */ /* 0x004fe20000000012 */
[----:B------:R-:W-:-:S04]  /*03e0*/  IMAD.WIDE R18, R0, 0x4, R16 ;  /* 0x0000000400127825 */ /* 0x000fc800078e0210 */
[----:B---3--:R-:W-:Y:S02]  /*03f0*/  FFMA R9, R9, R4, R26 ;  /* 0x0000000409097223 */ /* 0x008fe4000000001a */
[----:B------:R0:W2:Y:S02]  /*0400*/  LDG.E.CONSTANT R4, desc[UR8][R14.64] ;  /* 0x000000080e047981 */ /* 0x0000a4000c1e9900 */
[----:B----4-:R-:W-:Y:S02]  /*0410*/  FFMA R6, R6, R11, R9 ;  /* 0x0000000b06067223 */ /* 0x010fe40000000009 */
[----:B------:R1:W3:Y:S01]  /*0420*/  LDG.E.CONSTANT R26, desc[UR8][R16.64] ;  /* 0x00000008101a7981 */ /* 0x0002e2000c1e9900 */
[----:B0-----:R-:W-:-:S03]  /*0430*/  IMAD.WIDE R14, R0, 0x4, R18 ;  /* 0x00000004000e7825 */ /* 0x001fc600078e0212 */
[----:B------:R-:W4:Y:S01]  /*0440*/  LDG.E.CONSTANT R18, desc[UR8][R18.64] ;  /* 0x0000000812127981 */ /* 0x000f22000c1e9900 */
[----:B-1----:R-:W-:-:S04]  /*0450*/  IMAD.WIDE R16, R0, 0x4, R14 ;  /* 0x0000000400107825 */ /* 0x002fc800078e020e */
[----:B-----5:R-:W-:Y:S01]  /*0460*/  FFMA R21, R21, R8, R6 ;  /* 0x0000000815157223 */ /* 0x020fe20000000006 */
[----:B------:R0:W5:Y:S04]  /*0470*/  LDG.E.CONSTANT R22, desc[UR8][R14.64] ;  /* 0x000000080e167981 */ /* 0x000168000c1e9900 */
[----:B------:R-:W3:Y:S01]  /*0480*/  LDG.E.CONSTANT R6, desc[UR8][R12.64] ;  /* 0x000000080c067981 */ /* 0x000ee2000c1e9900 */
[----:B------:R-:W-:-:S04]  /*0490*/  IMAD.WIDE R8, R0, 0x4, R16 ;  /* 0x0000000400087825 */ /* 0x000fc800078e0210 */
[----:B------:R-:W-:Y:S01]  /*04a0*/  FFMA R21, R10, R25, R21 ;  /* 0x000000190a157223 */ /* 0x000fe20000000015 */
[----:B------:R-:W5:Y:S01]  /*04b0*/  LDG.E.CONSTANT R19, desc[UR8][R12.64+0x8] ;  /* 0x000008080c137981 */ /* 0x000f62000c1e9900 */
[----:B------:R-:W-:-:S04]  /*04c0*/  IMAD.WIDE R10, R0, 0x4, R8 ;  /* 0x00000004000a7825 */ /* 0x000fc800078e0208 */
[----:B------:R-:W-:Y:S01]  /*04d0*/  FFMA R27, R27, R20, R21 ;  /* 0x000000141b1b7223 */ /* 0x000fe20000000015 */
[----:B------:R-:W5:Y:S04]  /*04e0*/  LDG.E.CONSTANT R16, desc[UR8][R16.64] ;  /* 0x0000000810107981 */ /* 0x000f68000c1e9900 */
[----:B------:R-:W5:Y:S01]  /*04f0*/  LDG.E.CONSTANT R25, desc[UR8][R12.64+0xc] ;  /* 0x00000c080c197981 */ /* 0x000f62000c1e9900 */
[----:B------:R-:W-:-:S03]  /*0500*/  IMAD.WIDE R20, R0, 0x4, R10 ;  /* 0x0000000400147825 */ /* 0x000fc600078e020a */
[----:B------:R-:W5:Y:S04]  /*0510*/  LDG.E.CONSTANT R8, desc[UR8][R8.64] ;  /* 0x0000000808087981 */ /* 0x000f68000c1e9900 */
[----:B------:R-:W5:Y:S01]  /*0520*/  LDG.E.CONSTANT R10, desc[UR8][R10.64] ;  /* 0x000000080a0a7981 */ /* 0x000f62000c1e9900 */
[----:B------:R-:W-:-:S03]  /*0530*/  FFMA R29, R29, R24, R27 ;  /* 0x000000181d1d7223 */ /* 0x000fc6000000001b */
[----:B------:R-:W5:Y:S01]  /*0540*/  LDG.E.CONSTANT R27, desc[UR8][R12.64+0x10] ;  /* 0x000010080c1b7981 */ /* 0x000f62000c1e9900 */
[----:B0-----:R-:W-:-:S03]  /*0550*/  IMAD.WIDE R14, R0, 0x4, R20 ;  /* 0x00000004000e7825 */ /* 0x001fc600078e0214 */
[----:B------:R-:W5:Y:S04]  /*0560*/  LDG.E.CONSTANT R24, desc[UR8][R12.64+0x14] ;  /* 0x000014080c187981 */ /* 0x000f68000c1e9900 */
[----:B------:R-:W5:Y:S04]  /*0570*/  LDG.E.CONSTANT R17, desc[UR8][R20.64] ;  /* 0x0000000814117981 */ /* 0x000f68000c1e9900 */
[----:B------:R-:W5:Y:S04]  /*0580*/  LDG.E.CONSTANT R9, desc[UR8][R12.64+0x18] ;  /* 0x000018080c097981 */ /* 0x000f68000c1e9900 */
[----:B------:R-:W5:Y:S04]  /*0590*/  LDG.E.CONSTANT R14, desc[UR8][R14.64] ;  /* 0x000000080e0e7981 */ /* 0x000f68000c1e9900 */
[----:B------:R0:W5:Y:S01]  /*05a0*/  LDG.E.CONSTANT R11, desc[UR8][R12.64+0x1c] ;  /* 0x00001c080c0b7981 */ /* 0x000162000c1e9900 */
[----:B------:R-:W-:-:S04]  /*05b0*/  UIADD3 UR7, UPT, UPT, UR7, 0x10, URZ ;  /* 0x0000001007077890 */ /* 0x000fc8000fffe0ff */
[----:B------:R-:W-:Y:S01]  /*05c0*/  UISETP.NE.AND UP1, UPT, UR7, URZ, UPT ;  /* 0x000000ff0700728c */ /* 0x000fe2000bf25270 */
[----:B------:R-:W-:Y:S01]  /*05d0*/  LEA R7, R0, R7, 0x4 ;  /* 0x0000000700077211 */ /* 0x000fe200078e20ff */
[----:B--2---:R-:W-:-:S04]  /*05e0*/  FFMA R23, R4, R23, R29 ;  /* 0x0000001704177223 */ /* 0x004fc8000000001d */
[----:B---3--:R-:W-:-:S04]  /*05f0*/  FFMA R23, R26, R6, R23 ;  /* 0x000000061a177223 */ /* 0x008fc80000000017 */
[----:B----4-:R-:W-:-:S04]  /*0600*/  FFMA R23, R18, R28, R23 ;  /* 0x0000001c12177223 */ /* 0x010fc80000000017 */
[----:B-----5:R-:W-:-:S04]  /*0610*/  FFMA R19, R22, R19, R23 ;  /* 0x0000001316137223 */ /* 0x020fc80000000017 */
[----:B------:R-:W-:Y:S01]  /*0620*/  FFMA R19, R16, R25, R19 ;  /* 0x0000001910137223 */ /* 0x000fe20000000013 */
[----:B------:R-:W-:-:S03]  /*0630*/  IADD3 R4, P0, PT, R12, 0x40, RZ ;  /* 0x000000400c047810 */ /* 0x000fc60007f1e0ff */
[----:B------:R-:W-:-:S04]  /*0640*/  FFMA R19, R8, R27, R19 ;  /* 0x0000001b08137223 */ /* 0x000fc80000000013 */
[----:B------:R-:W-:Y:S01]  /*0650*/  FFMA R10, R10, R24, R19 ;  /* 0x000000180a0a7223 */ /* 0x000fe20000000013 */
[----:B0-----:R-:W-:-:S03]  /*0660*/  IADD3.X R13, PT, PT, RZ, R13, RZ, P0, !PT ;  /* 0x0000000dff0d7210 */ /* 0x001fc600007fe4ff */
[----:B------:R-:W-:-:S04]  /*0670*/  FFMA R9, R17, R9, R10 ;  /* 0x0000000911097223 */ /* 0x000fc8000000000a */
[----:B------:R-:W-:Y:S01]  /*0680*/  FFMA R18, R14, R11, R9 ;  /* 0x0000000b0e127223 */ /* 0x000fe20000000009 */
[----:B------:R-:W-:Y:S06]  /*0690*/  BRA.U UP1, `(.L_x_9) ;  /* 0xfffffff901e07547 */ /* 0x000fec000b83ffff */
.L_x_8:
[----:B------:R-:W-:Y:S05]  /*06a0*/  BRA.U !UP0, `(.L_x_7) ;  /* 0x00000005088c7547 */ /* 0x000fea000b800000 */
[----:B------:R-:W-:Y:S02]  /*06b0*/  UISETP.GE.U32.AND UP0, UPT, UR6, 0x8, UPT ;  /* 0x000000080600788c */ /* 0x000fe4000bf06070 */
[----:B------:R-:W-:-:S04]  /*06c0*/  ULOP3.LUT UR7, UR5, 0x7, URZ, 0xc0, !UPT ;  /* 0x0000000705077892 */ /* 0x000fc8000f8ec0ff */
[----:B------:R-:W-:-:S03]  /*06d0*/  UISETP.NE.AND UP1, UPT, UR7, URZ, UPT ;  /* 0x000000ff0700728c */ /* 0x000fc6000bf25270 */
[----:B------:R-:W-:Y:S08]  /*06e0*/  BRA.U !UP0, `(.L_x_10) ;  /* 0x0000000108ac7547 */ /* 0x000ff0000b800000 */
[----:B------:R-:W0:Y:S01]  /*06f0*/  LDC.64 R12, c[0x0][0x390] ;  /* 0x0000e400ff0c7b82 */ /* 0x000e220000000a00 */
[----:B------:R-:W-:Y:S01]  /*0700*/  IMAD R7, R0, UR4, R5 ;  /* 0x0000000400077c24 */ /* 0x000fe2000f8e0205 */
[----:B------:R-:W1:Y:S01]  /*0710*/  LDCU.64 UR10, c[0x0][0x398] ;  /* 0x00007300ff0a77ac */ /* 0x000e620008000a00 */
[----:B------:R-:W-:-:S05]  /*0720*/  IADD3 R4, P0, PT, R2, UR4, RZ ;  /* 0x0000000402047c10 */ /* 0x000fca000ff1e0ff */
[----:B------:R-:W2:Y:S01]  /*0730*/  LDC.64 R8, c[0x0][0x398] ;  /* 0x0000e600ff087b82 */ /* 0x000ea20000000a00 */
[----:B0-----:R-:W-:Y:S01]  /*0740*/  IMAD.WIDE R12, R7, 0x4, R12 ;  /* 0x00000004070c7825 */ /* 0x001fe200078e020c */
[----:B------:R-:W-:-:S04]  /*0750*/  IADD3 R7, PT, PT, R2, UR4, RZ ;  /* 0x0000000402077c10 */ /* 0x000fc8000fffe0ff */
[----:B------:R-:W3:Y:S01]  /*0760*/  LDG.E.CONSTANT R21, desc[UR8][R12.64] ;  /* 0x000000080c157981 */ /* 0x000ee2000c1e9900 */
[----:B------:R-:W-:-:S04]  /*0770*/  IMAD.WIDE R28, R0, 0x4, R12 ;  /* 0x00000004001c7825 */ /* 0x000fc800078e020c */
[----:B--2---:R-:W-:Y:S01]  /*0780*/  IMAD.WIDE.U32 R8, R7, 0x4, R8 ;  /* 0x0000000407087825 */ /* 0x004fe200078e0008 */
[----:B------:R-:W-:Y:S02]  /*0790*/  IADD3.X R7, PT, PT, RZ, RZ, RZ, P0, !PT ;  /* 0x000000ffff077210 */ /* 0x000fe400007fe4ff */
[----:B-1----:R-:W-:Y:S01]  /*07a0*/  LEA R6, P0, R4, UR10, 0x2 ;  /* 0x0000000a04067c11 */ /* 0x002fe2000f8010ff */
[----:B------:R-:W-:Y:S01]  /*07b0*/  IMAD.WIDE R14, R0, 0x4, R28 ;  /* 0x00000004000e7825 */ /* 0x000fe200078e021c */
[----:B------:R0:W3:Y:S02]  /*07c0*/  LDG.E.CONSTANT R19, desc[UR8][R8.64] ;  /* 0x0000000808137981 */ /* 0x0000e4000c1e9900 */
[----:B------:R-:W-:Y:S02]  /*07d0*/  LEA.HI.X R7, R4, UR11, R7, 0x2, P0 ;  /* 0x0000000b04077c11 */ /* 0x000fe400080f1407 */
[----:B------:R-:W2:Y:S01]  /*07e0*/  LDG.E.CONSTANT R4, desc[UR8][R28.64] ;  /* 0x000000081c047981 */ /* 0x000ea2000c1e9900 */
[----:B------:R-:W-:-:S03]  /*07f0*/  IMAD.WIDE R16, R0, 0x4, R14 ;  /* 0x0000000400107825 */ /* 0x000fc600078e020e */
[----:B------:R-:W2:Y:S01]  /*0800*/  LDG.E.CONSTANT R23, desc[UR8][R6.64+0x4] ;  /* 0x0000040806177981 */ /* 0x000ea2000c1e9900 */
[----:B0-----:R-:W-:-:S03]  /*0810*/  IMAD.WIDE R8, R0, 0x4, R16 ;  /* 0x0000000400087825 */ /* 0x001fc600078e0210 */
[----:B------:R0:W4:Y:S04]  /*0820*/  LDG.E.CONSTANT R20, desc[UR8][R14.64] ;  /* 0x000000080e147981 */ /* 0x000128000c1e9900 */
[----:B------:R-:W4:Y:S01]  /*0830*/  LDG.E.CONSTANT R25, desc[UR8][R6.64+0x8] ;  /* 0x0000080806197981 */ /* 0x000f22000c1e9900 */
[----:B------:R-:W-:-:S03]  /*0840*/  IMAD.WIDE R10, R0, 0x4, R8 ;  /* 0x00000004000a7825 */ /* 0x000fc600078e0208 */
[----:B------:R-:W5:Y:S04]  /*0850*/  LDG.E.CONSTANT R16, desc[UR8][R16.64] ;  /* 0x0000000810107981 */ /* 0x000f68000c1e9900 */
[----:B------:R-:W5:Y:S01]  /*0860*/  LDG.E.CONSTANT R27, desc[UR8][R6.64+0xc] ;  /* 0x00000c08061b7981 */ /* 0x000f62000c1e9900 */
[----:B------:R-:W-:-:S03]  /*0870*/  IMAD.WIDE R12, R0, 0x4, R10 ;  /* 0x00000004000c7825 */ /* 0x000fc600078e020a */
[----:B------:R-:W5:Y:S04]  /*0880*/  LDG.E.CONSTANT R8, desc[UR8][R8.64] ;  /* 0x0000000808087981 */ /* 0x000f68000c1e9900 */
[----:B------:R-:W5:Y:S01]  /*0890*/  LDG.E.CONSTANT R22, desc[UR8][R6.64+0x10] ;  /* 0x0000100806167981 */ /* 0x000f62000c1e9900 */
[----:B0-----:R-:W-:-:S03]  /*08a0*/  IMAD.WIDE R14, R0, 0x4, R12 ;  /* 0x00000004000e7825 */ /* 0x001fc600078e020c */
[----:B------:R-:W5:Y:S04]  /*08b0*/  LDG.E.CONSTANT R10, desc[UR8][R10.64] ;  /* 0x000000080a0a7981 */ /* 0x000f68000c1e9900 */
[----:B------:R-:W5:Y:S04]  /*08c0*/  LDG.E.CONSTANT R29, desc[UR8][R6.64+0x14] ;  /* 0x00001408061d7981 */ /* 0x000f68000c1e9900 */
[----:B------:R-:W5:Y:S04]  /*08d0*/  LDG.E.CONSTANT R24, desc[UR8][R12.64] ;  /* 0x000000080c187981 */ /* 0x000f68000c1e9900 */
[----:B------:R-:W5:Y:S04]  /*08e0*/  LDG.E.CONSTANT R26, desc[UR8][R6.64+0x18] ;  /* 0x00001808061a7981 */ /* 0x000f68000c1e9900 */
[----:B------:R-:W5:Y:S04]  /*08f0*/  LDG.E.CONSTANT R17, desc[UR8][R6.64+0x1c] ;  /* 0x00001c0806117981 */ /* 0x000f68000c1e9900 */
[----:B------:R-:W5:Y:S01]  /*0900*/  LDG.E.CONSTANT R15, desc[UR8][R14.64] ;  /* 0x000000080e0f7981 */ /* 0x000f62000c1e9900 */
[----:B------:R-:W-:Y:S01]  /*0910*/  UIADD3 UR4, UPT, UPT, UR4, 0x8, URZ ;  /* 0x0000000804047890 */ /* 0x000fe2000fffe0ff */
[----:B---3--:R-:W-:-:S04]  /*0920*/  FFMA R19, R21, R19, R18 ;  /* 0x0000001315137223 */ /* 0x008fc80000000012 */
[----:B--2---:R-:W-:-:S04]  /*0930*/  FFMA R19, R4, R23, R19 ;  /* 0x0000001704137223 */ /* 0x004fc80000000013 */
[----:B----4-:R-:W-:-:S04]  /*0940*/  FFMA R19, R20, R25, R19 ;  /* 0x0000001914137223 */ /* 0x010fc80000000013 */
[----:B-----5:R-:W-:-:S04]  /*0950*/  FFMA R19, R16, R27, R19 ;  /* 0x0000001b10137223 */ /* 0x020fc80000000013 */
[----:B------:R-:W-:-:S04]  /*0960*/  FFMA R19, R8, R22, R19 ;  /* 0x0000001608137223 */ /* 0x000fc80000000013 */
[----:B------:R-:W-:-:S04]  /*0970*/  FFMA R19, R10, R29, R19 ;  /* 0x0000001d0a137223 */ /* 0x000fc80000000013 */
[----:B------:R-:W-:-:S04]  /*0980*/  FFMA R24, R24, R26, R19 ;  /* 0x0000001a18187223 */ /* 0x000fc80000000013 */
[----:B------:R-:W-:-:S07]  /*0990*/  FFMA R18, R15, R17, R24 ;  /* 0x000000110f127223 */ /* 0x000fce0000000018 */
.L_x_10:
[----:B------:R-:W-:Y:S05]  /*09a0*/  BRA.U !UP1, `(.L_x_7) ;  /* 0x0000000109cc7547 */ /* 0x000fea000b800000 */
[----:B------:R-:W-:Y:S02]  /*09b0*/  UISETP.GE.U32.AND UP0, UPT, UR7, 0x4, UPT ;  /* 0x000000040700788c */ /* 0x000fe4000bf06070 */
[----:B------:R-:W-:-:S04]  /*09c0*/  ULOP3.LUT UR5, UR5, 0x3, URZ, 0xc0, !UPT ;  /* 0x0000000305057892 */ /* 0x000fc8000f8ec0ff */
[----:B------:R-:W-:-:S03]  /*09d0*/  UISETP.NE.AND UP1, UPT, UR5, URZ, UPT ;  /* 0x000000ff0500728c */ /* 0x000fc6000bf25270 */
[----:B------:R-:W-:Y:S08]  /*09e0*/  BRA.U !UP0, `(.L_x_11) ;  /* 0x00000001086c7547 */ /* 0x000ff0000b800000 */
[----:B------:R-:W0:Y:S01]  /*09f0*/  LDC.64 R6, c[0x0][0x390] ;  /* 0x0000e400ff067b82 */ /* 0x000e220000000a00 */
[----:B------:R-:W1:Y:S01]  /*0a00*/  LDCU.64 UR6, c[0x0][0x398] ;  /* 0x00007300ff0677ac */ /* 0x000e620008000a00 */
[----:B------:R-:W-:Y:S01]  /*0a10*/  IMAD R9, R0, UR4, R5 ;  /* 0x0000000400097c24 */ /* 0x000fe2000f8e0205 */
[C---:B------:R-:W-:Y:S02]  /*0a20*/  IADD3 R13, PT, PT, R2.reuse, UR4, RZ ;  /* 0x00000004020d7c10 */ /* 0x040fe4000fffe0ff */
[----:B------:R-:W-:-:S03]  /*0a30*/  IADD3 R4, P0, PT, R2, UR4, RZ ;  /* 0x0000000402047c10 */ /* 0x000fc6000ff1e0ff */
[----:B------:R-:W2:Y:S01]  /*0a40*/  LDC.64 R10, c[0x0][0x398] ;  /* 0x0000e600ff0a7b82 */ /* 0x000ea20000000a00 */
[----:B0-----:R-:W-:Y:S01]  /*0a50*/  IMAD.WIDE R8, R9, 0x4, R6 ;  /* 0x0000000409087825 */ /* 0x001fe200078e0206 */
[----:B------:R-:W-:Y:S02]  /*0a60*/  IADD3.X R7, PT, PT, RZ, RZ, RZ, P0, !PT ;  /* 0x000000ffff077210 */ /* 0x000fe400007fe4ff */
[----:B-1----:R-:W-:-:S04]  /*0a70*/  LEA R6, P0, R4, UR6, 0x2 ;  /* 0x0000000604067c11 */ /* 0x002fc8000f8010ff */
[----:B------:R-:W-:Y:S01]  /*0a80*/  LEA.HI.X R7, R4, UR7, R7, 0x2, P0 ;  /* 0x0000000704077c11 */ /* 0x000fe200080f1407 */
[----:B--2---:R-:W-:-:S04]  /*0a90*/  IMAD.WIDE.U32 R10, R13, 0x4, R10 ;  /* 0x000000040d0a7825 */ /* 0x004fc800078e000a */
[C---:B------:R-:W-:Y:S01]  /*0aa0*/  IMAD.WIDE R12, R0.reuse, 0x4, R8 ;  /* 0x00000004000c7825 */ /* 0x040fe200078e0208 */
[----:B------:R-:W2:Y:S04]  /*0ab0*/  LDG.E.CONSTANT R4, desc[UR8][R6.64+0x4] ;  /* 0x0000040806047981 */ /* 0x000ea8000c1e9900 */
[----:B------:R-:W3:Y:S01]  /*0ac0*/  LDG.E.CONSTANT R10, desc[UR8][R10.64] ;  /* 0x000000080a0a7981 */ /* 0x000ee2000c1e9900 */
[----:B------:R-:W-:-:S03]  /*0ad0*/  IMAD.WIDE R14, R0, 0x4, R12 ;  /* 0x00000004000e7825 */ /* 0x000fc600078e020c */
[----:B------:R-:W3:Y:S04]  /*0ae0*/  LDG.E.CONSTANT R9, desc[UR8][R8.64] ;  /* 0x0000000808097981 */ /* 0x000ee8000c1e9900 */
[----:B------:R-:W2:Y:S01]  /*0af0*/  LDG.E.CONSTANT R13, desc[UR8][R12.64] ;  /* 0x000000080c0d7981 */ /* 0x000ea2000c1e9900 */
[----:B------:R-:W-:-:S03]  /*0b00*/  IMAD.WIDE R16, R0, 0x4, R14 ;  /* 0x0000000400107825 */ /* 0x000fc600078e020e */
[----:B------:R-:W4:Y:S04]  /*0b10*/  LDG.E.CONSTANT R19, desc[UR8][R14.64] ;  /* 0x000000080e137981 */ /* 0x000f28000c1e9900 */
[----:B------:R-:W4:Y:S04]  /*0b20*/  LDG.E.CONSTANT R20, desc[UR8][R6.64+0x8] ;  /* 0x0000080806147981 */ /* 0x000f28000c1e9900 */
[----:B------:R-:W5:Y:S04]  /*0b30*/  LDG.E.CONSTANT R21, desc[UR8][R6.64+0xc] ;  /* 0x00000c0806157981 */ /* 0x000f68000c1e9900 */
[----:B------:R-:W5:Y:S01]  /*0b40*/  LDG.E.CONSTANT R17, desc[UR8][R16.64] ;  /* 0x0000000810117981 */ /* 0x000f62000c1e9900 */
[----:B------:R-:W-:Y:S01]  /*0b50*/  UIADD3 UR4, UPT, UPT, UR4, 0x4, URZ ;  /* 0x0000000404047890 */ /* 0x000fe2000fffe0ff */
[----:B---3--:R-:W-:-:S04]  /*0b60*/  FFMA R18, R9, R10, R18 ;  /* 0x0000000a09127223 */ /* 0x008fc80000000012 */
[----:B--2---:R-:W-:-:S04]  /*0b70*/  FFMA R4, R13, R4, R18 ;  /* 0x000000040d047223 */ /* 0x004fc80000000012 */
[----:B----4-:R-:W-:-:S04]  /*0b80*/  FFMA R4, R19, R20, R4 ;  /* 0x0000001413047223 */ /* 0x010fc80000000004 */
[----:B-----5:R-:W-:-:S07]  /*0b90*/  FFMA R18, R17, R21, R4 ;  /* 0x0000001511127223 */ /* 0x020fce0000000004 */
.L_x_11:
[----:B------:R-:W-:Y:S05]  /*0ba0*/  BRA.U !UP1, `(.L_x_7) ;  /* 0x00000001094c7547 */ /* 0x000fea000b800000 */
[----:B------:R-:W0:Y:S01]  /*0bb0*/  LDC.64 R8, c[0x0][0x398] ;  /* 0x0000e600ff087b82 */ /* 0x000e220000000a00 */
[----:B------:R-:W-:Y:S01]  /*0bc0*/  IADD3 R11, PT, PT, R2, UR4, RZ ;  /* 0x00000004020b7c10 */ /* 0x000fe2000fffe0ff */
[----:B------:R-:W-:Y:S01]  /*0bd0*/  IMAD R13, R0, UR4, R5 ;  /* 0x00000004000d7c24 */ /* 0x000fe2000f8e0205 */
[----:B------:R-:W-:-:S05]  /*0be0*/  UIADD3 UR5, UPT, UPT, -UR5, URZ, URZ ;  /* 0x000000ff05057290 */ /* 0x000fca000fffe1ff */
[----:B------:R-:W1:Y:S01]  /*0bf0*/  LDC.64 R6, c[0x0][0x390] ;  /* 0x0000e400ff067b82 */ /* 0x000e620000000a00 */
[----:B0-----:R-:W-:-:S03]  /*0c00*/  IMAD.WIDE.U32 R8, R11, 0x4, R8 ;  /* 0x000000040b087825 */ /* 0x001fc600078e0008 */
[----:B------:R-:W-:Y:S02]  /*0c10*/  MOV R4, R8 ;  /* 0x0000000800047202 */ /* 0x000fe40000000f00 */
[----:B------:R-:W-:-:S07]  /*0c20*/  MOV R11, R9 ;  /* 0x00000009000b7202 */ /* 0x000fce0000000f00 */
.L_x_12:
[----:B-1----:R-:W-:Y:S01]  /*0c30*/  IMAD.WIDE R8, R13, 0x4, R6 ;  /* 0x000000040d087825 */ /* 0x002fe200078e0206 */
[----:B------:R-:W-:-:S05]  /*0c40*/  MOV R10, R4 ;  /* 0x00000004000a7202 */ /* 0x000fca0000000f00 */
[----:B------:R-:W2:Y:S04]  /*0c50*/  LDG.E.CONSTANT R9, desc[UR8][R8.64] ;  /* 0x0000000808097981 */ /* 0x000ea8000c1e9900 */
[----:B------:R0:W2:Y:S01]  /*0c60*/  LDG.E.CONSTANT R2, desc[UR8][R10.64] ;  /* 0x000000080a027981 */ /* 0x0000a2000c1e9900 */
[----:B------:R-:W-:Y:S01]  /*0c70*/  UIADD3 UR5, UPT, UPT, UR5, 0x1, URZ ;  /* 0x0000000105057890 */ /* 0x000fe2000fffe0ff */
[----:B------:R-:W-:Y:S02]  /*0c80*/  IADD3 R4, P0, PT, R4, 0x4, RZ ;  /* 0x0000000404047810 */ /* 0x000fe40007f1e0ff */
[----:B------:R-:W-:Y:S01]  /*0c90*/  IADD3 R13, PT, PT, R13, R0, RZ ;  /* 0x000000000d0d7210 */ /* 0x000fe20007ffe0ff */
[----:B------:R-:W-:Y:S01]  /*0ca0*/  UISETP.NE.AND UP0, UPT, UR5, URZ, UPT ;  /* 0x000000ff0500728c */ /* 0x000fe2000bf05270 */
[----:B0-----:R-:W-:Y:S01]  /*0cb0*/  IADD3.X R11, PT, PT, RZ, R11, RZ, P0, !PT ;  /* 0x0000000bff0b7210 */ /* 0x001fe200007fe4ff */
[----:B--2---:R-:W-:-:S07]  /*0cc0*/  FFMA R18, R9, R2, R18 ;  /* 0x0000000209127223 */ /* 0x004fce0000000012 */
[----:B------:R-:W-:Y:S05]  /*0cd0*/  BRA.U UP0, `(.L_x_12) ;  /* 0xfffffffd00d47547 */ /* 0x000fea000b83ffff */
.L_x_7:
[----:B------:R-:W0:Y:S01]  /*0ce0*/  LDC.64 R6, c[0x0][0x3a0] ;  /* 0x0000e800ff067b82 */ /* 0x000e220000000a00 */
[----:B------:R-:W-:-:S04]  /*0cf0*/  IMAD R3, R3, R0, R5 ;  /* 0x0000000003037224 */ /* 0x000fc800078e0205 */
[----:B0-----:R-:W-:-:S05]  /*0d00*/  IMAD.WIDE R2, R3, 0x4, R6 ;  /* 0x0000000403027825 */ /* 0x001fca00078e0206 */
[----:B------:R-:W-:Y:S01]  /*0d10*/  STG.E desc[UR8][R2.64], R18 ;  /* 0x0000001202007986 */ /* 0x000fe2000c101908 */
[----:B------:R-:W-:Y:S05]  /*0d20*/  EXIT ;  /* 0x000000000000794d */ /* 0x000fea0003800000 */
.L_x_13:
        /* <DEDUP_REMOVED lines=13> */
.L_x_15:


//--------------------- .nv.shared._Z18multiply_tile_kerniiiPKfS0_Pf --------------------------
	.section	.nv.shared._Z18multiply_tile_kerniiiPKfS0_Pf,"aw",@nobits
	.sectionflags	@""
	.align	4
.nv.shared._Z18multiply_tile_kerniiiPKfS0_Pf:
	.zero		33792


//--------------------- .nv.shared.reserved.0     --------------------------
	.section	.nv.shared.reserved.0,"aw",@nobits
	.weak		__nv_reservedSMEM_offset_0_alias
	.size		__nv_reservedSMEM_offset_0_alias, 0, 64
	.other		__nv_reservedSMEM_offset_0_alias,@"STO_CUDA_RESERVED_SHARED STV_DEFAULT"
__nv_reservedSMEM_offset_0_alias:
	.zero		0
	.zero		64


//--------------------- .nv.constant0._Z18multiply_tile_kerniiiPKfS0_Pf --------------------------
	.section	.nv.constant0._Z18multiply_tile_kerniiiPKfS0_Pf,"a",@progbits
	.sectionflags	@""
	.align	4
.nv.constant0._Z18multiply_tile_kerniiiPKfS0_Pf:
	.zero		936


//--------------------- .nv.constant0._Z13multiply_kerniiiPKfS0_Pf --------------------------
	.section	.nv.constant0._Z13multiply_kerniiiPKfS0_Pf,"a",@progbits
	.sectionflags	@""
	.align	4
.nv.constant0._Z13multiply_kerniiiPKfS0_Pf:
	.zero		936


//--------------------- SYMBOLS --------------------------

	.type		.nv.reservedSmem.offset0,@object
	.size		.nv.reservedSmem.offset0,0x4
	.type		.nv.reservedSmem.cap,@object
	.size		.nv.reservedSmem.cap,0x4
